	.target	sm_100a

	.elftype	@"ET_EXEC"


//--------------------- .note.nv.tkinfo           --------------------------
	.section	.note.nv.tkinfo,"",@"SHT_NOTE"
	.sectionflags	@"SHF_NOTE_NV_TKINFO"
	.tkinfo
        /*0018*/ 	.word	0x00000081
        /*0030*/ 	.string	""
        /*0030*/ 	.string	"ptxas-blackwell"
        /*0030*/ 	.string	"Cuda compilation tools, release 12.9, V12.9.86"
        /*0030*/ 	.string	"Build cuda_12.9.r12.9/compiler.36037853_0"
        /*0030*/ 	.string	"-v  -suppress-debug-info  -lineinfo  -arch sm_100a "



//--------------------- .note.nv.cuver            --------------------------
	.section	.note.nv.cuver,"",@"SHT_NOTE"
	.sectionflags	@"SHF_NOTE_NV_CUVER"
        /*0018*/ 	.short	0x0001
        /*001a*/ 	.short	0x0064
        /*001c*/ 	.short	0x0001
        /*001e*/ 	.short	0x0000
        /*0020*/ 	.short	0x0001
        /*0022*/ 	.short	0x0000


//--------------------- .nv.info                  --------------------------
	.section	.nv.info,"",@"SHT_CUDA_INFO"
	.align	4


	//----- nvinfo : EIATTR_REGCOUNT
	.align		4
        /*0000*/ 	.byte	0x04, 0x2f
        /*0002*/ 	.short	(.L_4 - .L_3)
	.align		4
.L_3:
        /*0004*/ 	.word	index@(gluon_tcgen05)
        /*0008*/ 	.word	0x00000047


	//----- nvinfo : EIATTR_FRAME_SIZE
	.align		4
.L_4:
        /*000c*/ 	.byte	0x04, 0x11
        /*000e*/ 	.short	(.L_6 - .L_5)
	.align		4
.L_5:
        /*0010*/ 	.word	index@($__internal_2_$__cuda_sm10x_tcgen05_guardrail_trap_unallocated_columns_being_dealloced)
        /*0014*/ 	.word	0x00000000


	//----- nvinfo : EIATTR_FRAME_SIZE
	.align		4
.L_6:
        /*0018*/ 	.byte	0x04, 0x11
        /*001a*/ 	.short	(.L_8 - .L_7)
	.align		4
.L_7:
        /*001c*/ 	.word	index@($__internal_1_$__cuda_sm10x_tcgen05_guardrail_trap_phase_invalid_during_alloc)
        /*0020*/ 	.word	0x00000000


	//----- nvinfo : EIATTR_FRAME_SIZE
	.align		4
.L_8:
        /*0024*/ 	.byte	0x04, 0x11
        /*0026*/ 	.short	(.L_10 - .L_9)
	.align		4
.L_9:
        /*0028*/ 	.word	index@($__internal_0_$__cuda_sm10x_tcgen05_guardrail_trap_col_being_dealloced_not_returned_by_alloc)
        /*002c*/ 	.word	0x00000000


	//----- nvinfo : EIATTR_FRAME_SIZE
	.align		4
.L_10:
        /*0030*/ 	.byte	0x04, 0x11
        /*0032*/ 	.short	(.L_12 - .L_11)
	.align		4
.L_11:
        /*0034*/ 	.word	index@(gluon_tcgen05)
        /*0038*/ 	.word	0x00000000


	//----- nvinfo : EIATTR_MIN_STACK_SIZE
	.align		4
.L_12:
        /*003c*/ 	.byte	0x04, 0x12
        /*003e*/ 	.short	(.L_14 - .L_13)
	.align		4
.L_13:
        /*0040*/ 	.word	index@(gluon_tcgen05)
        /*0044*/ 	.word	0x00000000
.L_14:


//--------------------- .nv.info.gluon_tcgen05    --------------------------
	.section	.nv.info.gluon_tcgen05,"",@"SHT_CUDA_INFO"
	.sectionflags	@""
	.align	4


	//----- nvinfo : EIATTR_CUDA_API_VERSION
	.align		4
        /*0000*/ 	.byte	0x04, 0x37
        /*0002*/ 	.short	(.L_16 - .L_15)
.L_15:
        /*0004*/ 	.word	0x00000081


	//----- nvinfo : EIATTR_KPARAM_INFO
	.align		4
.L_16:
        /*0008*/ 	.byte	0x04, 0x17
        /*000a*/ 	.short	(.L_18 - .L_17)
.L_17:
        /*000c*/ 	.word	0x00000000
        /*0010*/ 	.short	0x000a
        /*0012*/ 	.short	0x0048
        /*0014*/ 	.byte	0x00, 0xf4, 0x21, 0x00


	//----- nvinfo : EIATTR_KPARAM_INFO
	.align		4
.L_18:
        /*0018*/ 	.byte	0x04, 0x17
        /*001a*/ 	.short	(.L_20 - .L_19)
.L_19:
        /*001c*/ 	.word	0x00000000
        /*0020*/ 	.short	0x0009
        /*0022*/ 	.short	0x0040
        /*0024*/ 	.byte	0x00, 0xf4, 0x21, 0x00


	//----- nvinfo : EIATTR_KPARAM_INFO
	.align		4
.L_20:
        /*0028*/ 	.byte	0x04, 0x17
        /*002a*/ 	.short	(.L_22 - .L_21)
.L_21:
        /*002c*/ 	.word	0x00000000
        /*0030*/ 	.short	0x0008
        /*0032*/ 	.short	0x0038
        /*0034*/ 	.byte	0x00, 0xf0, 0x21, 0x00


	//----- nvinfo : EIATTR_KPARAM_INFO
	.align		4
.L_22:
        /*0038*/ 	.byte	0x04, 0x17
        /*003a*/ 	.short	(.L_24 - .L_23)
.L_23:
        /*003c*/ 	.word	0x00000000
        /*0040*/ 	.short	0x0007
        /*0042*/ 	.short	0x0030
        /*0044*/ 	.byte	0x00, 0xf0, 0x21, 0x00


	//----- nvinfo : EIATTR_KPARAM_INFO
	.align		4
.L_24:
        /*0048*/ 	.byte	0x04, 0x17
        /*004a*/ 	.short	(.L_26 - .L_25)
.L_25:
        /*004c*/ 	.word	0x00000000
        /*0050*/ 	.short	0x0006
        /*0052*/ 	.short	0x0028
        /*0054*/ 	.byte	0x00, 0xf0, 0x21, 0x00


	//----- nvinfo : EIATTR_KPARAM_INFO
	.align		4
.L_26:
        /*0058*/ 	.byte	0x04, 0x17
        /*005a*/ 	.short	(.L_28 - .L_27)
.L_27:
        /*005c*/ 	.word	0x00000000
        /*0060*/ 	.short	0x0005
        /*0062*/ 	.short	0x0020
        /*0064*/ 	.byte	0x00, 0xf0, 0x11, 0x00


	//----- nvinfo : EIATTR_KPARAM_INFO
	.align		4
.L_28:
        /*0068*/ 	.byte	0x04, 0x17
        /*006a*/ 	.short	(.L_30 - .L_29)
.L_29:
        /*006c*/ 	.word	0x00000000
        /*0070*/ 	.short	0x0004
        /*0072*/ 	.short	0x001c
        /*0074*/ 	.byte	0x00, 0xf0, 0x11, 0x00


	//----- nvinfo : EIATTR_KPARAM_INFO
	.align		4
.L_30:
        /*0078*/ 	.byte	0x04, 0x17
        /*007a*/ 	.short	(.L_32 - .L_31)
.L_31:
        /*007c*/ 	.word	0x00000000
        /*0080*/ 	.short	0x0003
        /*0082*/ 	.short	0x0018
        /*0084*/ 	.byte	0x00, 0xf0, 0x11, 0x00


	//----- nvinfo : EIATTR_KPARAM_INFO
	.align		4
.L_32:
        /*0088*/ 	.byte	0x04, 0x17
        /*008a*/ 	.short	(.L_34 - .L_33)
.L_33:
        /*008c*/ 	.word	0x00000000
        /*0090*/ 	.short	0x0002
        /*0092*/ 	.short	0x0010
        /*0094*/ 	.byte	0x00, 0xf4, 0x21, 0x00


	//----- nvinfo : EIATTR_KPARAM_INFO
	.align		4
.L_34:
        /*0098*/ 	.byte	0x04, 0x17
        /*009a*/ 	.short	(.L_36 - .L_35)
.L_35:
        /*009c*/ 	.word	0x00000000
        /*00a0*/ 	.short	0x0001
        /*00a2*/ 	.short	0x0008
        /*00a4*/ 	.byte	0x00, 0xf4, 0x21, 0x00


	//----- nvinfo : EIATTR_KPARAM_INFO
	.align		4
.L_36:
        /*00a8*/ 	.byte	0x04, 0x17
        /*00aa*/ 	.short	(.L_38 - .L_37)
.L_37:
        /*00ac*/ 	.word	0x00000000
        /*00b0*/ 	.short	0x0000
        /*00b2*/ 	.short	0x0000
        /*00b4*/ 	.byte	0x00, 0xf4, 0x21, 0x00


	//----- nvinfo : EIATTR_AT_ENTRY_FRAGMENTS
	.align		4
.L_38:
        /*00b8*/ 	.byte	0x04, 0x4f
        /*00ba*/ 	.short	(.L_40 - .L_39)


	//   ....[0]....
.L_39:
        /*00bc*/ 	.word	0x00000004


	//----- nvinfo : EIATTR_RESERVED_SMEM_USED
	.align		4
.L_40:
        /*00c0*/ 	.byte	0x01, 0x41
	.zero		2


	//----- nvinfo : EIATTR_SPARSE_MMA_MASK
	.align		4
        /*00c4*/ 	.byte	0x03, 0x50
        /*00c6*/ 	.short	0x0000


	//----- nvinfo : EIATTR_TCGEN05_1CTA_USED
	.align		4
        /*00c8*/ 	.byte	0x01, 0x51
	.zero		2


	//----- nvinfo : EIATTR_MAXREG_COUNT
	.align		4
        /*00cc*/ 	.byte	0x03, 0x1b
        /*00ce*/ 	.short	0x00ff


	//----- nvinfo : EIATTR_NUM_BARRIERS
	.align		4
        /*00d0*/ 	.byte	0x02, 0x4c
        /*00d2*/ 	.byte	0x01
	.zero		1


	//----- nvinfo : EIATTR_INT_WARP_WIDE_INSTR_OFFSETS
	.align		4
        /*00d4*/ 	.byte	0x04, 0x31
        /*00d6*/ 	.short	(.L_42 - .L_41)


	//   ....[0]....
.L_41:
        /*00d8*/ 	.word	0x00001620


	//   ....[1]....
        /*00dc*/ 	.word	0x00001640


	//   ....[2]....
        /*00e0*/ 	.word	0x000016c0


	//   ....[3]....
        /*00e4*/ 	.word	0x00001990


	//   ....[4]....
        /*00e8*/ 	.word	0x000019a0


	//   ....[5]....
        /*00ec*/ 	.word	0x00001a00


	//   ....[6]....
        /*00f0*/ 	.word	0x00001a10


	//   ....[7]....
        /*00f4*/ 	.word	0x00001bb0


	//   ....[8]....
        /*00f8*/ 	.word	0x00001bc0


	//   ....[9]....
        /*00fc*/ 	.word	0x00001d40


	//   ....[10]....
        /*0100*/ 	.word	0x00001d70


	//   ....[11]....
        /*0104*/ 	.word	0x00001da0


	//   ....[12]....
        /*0108*/ 	.word	0x00001dc0


	//   ....[13]....
        /*010c*/ 	.word	0x00001f50


	//   ....[14]....
        /*0110*/ 	.word	0x00001f60


	//   ....[15]....
        /*0114*/ 	.word	0x000022a0


	//   ....[16]....
        /*0118*/ 	.word	0x000022b0


	//   ....[17]....
        /*011c*/ 	.word	0x00002720


	//   ....[18]....
        /*0120*/ 	.word	0x00002770


	//----- nvinfo : EIATTR_COOP_GROUP_MASK_REGIDS
	.align		4
.L_42:
        /*0124*/ 	.byte	0x04, 0x29
        /*0126*/ 	.short	(.L_44 - .L_43)


	//   ....[0]....
.L_43:
        /*0128*/ 	.word	0xffffffff


	//   ....[1]....
        /*012c*/ 	.word	0xffffffff


	//   ....[2]....
        /*0130*/ 	.word	0xffffffff


	//   ....[3]....
        /*0134*/ 	.word	0xffffffff


	//   ....[4]....
        /*0138*/ 	.word	0xffffffff


	//   ....[5]....
        /*013c*/ 	.word	0xffffffff


	//   ....[6]....
        /*0140*/ 	.word	0xffffffff


	//   ....[7]....
        /*0144*/ 	.word	0xffffffff


	//   ....[8]....
        /*0148*/ 	.word	0xffffffff


	//   ....[9]....
        /*014c*/ 	.word	0xffffffff


	//----- nvinfo : EIATTR_COOP_GROUP_INSTR_OFFSETS
	.align		4
.L_44:
        /*0150*/ 	.byte	0x04, 0x28
        /*0152*/ 	.short	(.L_46 - .L_45)


	//   ....[0]....
.L_45:
        /*0154*/ 	.word	0x00000050


	//   ....[1]....
        /*0158*/ 	.word	0x00000310


	//   ....[2]....
        /*015c*/ 	.word	0x000004f0


	//   ....[3]....
        /*0160*/ 	.word	0x000009a0


	//   ....[4]....
        /*0164*/ 	.word	0x00000ae0


	//   ....[5]....
        /*0168*/ 	.word	0x00000f50


	//   ....[6]....
        /*016c*/ 	.word	0x00001090


	//   ....[7]....
        /*0170*/ 	.word	0x000014e0


	//   ....[8]....
        /*0174*/ 	.word	0x000025b0


	//   ....[9]....
        /*0178*/ 	.word	0x00002820


	//----- nvinfo : EIATTR_VRC_CTA_INIT_COUNT
	.align		4
.L_46:
        /*017c*/ 	.byte	0x02, 0x4a
        /*017e*/ 	.byte	0x80
	.zero		1


	//----- nvinfo : EIATTR_MBARRIER_INSTR_OFFSETS
	.align		4
        /*0180*/ 	.byte	0x04, 0x39
        /*0182*/ 	.short	(.L_48 - .L_47)


	//   ....[0]....
.L_47:
        /*0184*/ 	.word	0x000016e0
        /*0188*/ 	.word	0x000000ff
        /*018c*/ 	.word	0x00004800
        /*0190*/ 	.short	0x0100
        /*0192*/ 	.byte	0x08
	.zero		1


	//   ....[1]....
        /*0194*/ 	.word	0x000016f0
        /*0198*/ 	.word	0x000000ff
        /*019c*/ 	.word	0x00004820
        /*01a0*/ 	.short	0x0100
        /*01a2*/ 	.byte	0x08
	.zero		1


	//   ....[2]....
        /*01a4*/ 	.word	0x000017a0
        /*01a8*/ 	.word	0x000000ff
        /*01ac*/ 	.word	0x00004808
        /*01b0*/ 	.short	0x0100
        /*01b2*/ 	.byte	0x08
	.zero		1


	//   ....[3]....
        /*01b4*/ 	.word	0x000017b0
        /*01b8*/ 	.word	0x000000ff
        /*01bc*/ 	.word	0x00004828
        /*01c0*/ 	.short	0x0100
        /*01c2*/ 	.byte	0x08
	.zero		1


	//   ....[4]....
        /*01c4*/ 	.word	0x000018c0
        /*01c8*/ 	.word	0x000000ff
        /*01cc*/ 	.word	0x00004810
        /*01d0*/ 	.short	0x0100
        /*01d2*/ 	.byte	0x08
	.zero		1


	//   ....[5]....
        /*01d4*/ 	.word	0x000018d0
        /*01d8*/ 	.word	0x000000ff
        /*01dc*/ 	.word	0x00004830
        /*01e0*/ 	.short	0x0100
        /*01e2*/ 	.byte	0x08
	.zero		1


	//   ....[6]....
        /*01e4*/ 	.word	0x00001aa0
        /*01e8*/ 	.word	0x000000ff
        /*01ec*/ 	.word	0x00004800
        /*01f0*/ 	.short	0x010a
        /*01f2*/ 	.byte	0x08
	.zero		1


	//   ....[7]....
        /*01f4*/ 	.word	0x00001c10
        /*01f8*/ 	.word	0x000000ff
        /*01fc*/ 	.word	0x00004820
        /*0200*/ 	.short	0x010a
        /*0202*/ 	.byte	0x08
	.zero		1


	//   ....[8]....
        /*0204*/ 	.word	0x00001e40
        /*0208*/ 	.word	0x000000ff
        /*020c*/ 	.word	0x00004800
        /*0210*/ 	.short	0x010a
        /*0212*/ 	.byte	0x09
	.zero		1


	//   ....[9]....
        /*0214*/ 	.word	0x00001fa0
        /*0218*/ 	.word	0x000000ff
        /*021c*/ 	.word	0x00004820
        /*0220*/ 	.short	0x010a
        /*0222*/ 	.byte	0x09
	.zero		1


	//   ....[10]....
        /*0224*/ 	.word	0x00002080
        /*0228*/ 	.word	0x000000ff
        /*022c*/ 	.word	0x00004800
        /*0230*/ 	.short	0x0108
        /*0232*/ 	.byte	0x08
	.zero		1


	//   ....[11]....
        /*0234*/ 	.word	0x00002090
        /*0238*/ 	.word	0x000000ff
        /*023c*/ 	.word	0x00004820
        /*0240*/ 	.short	0x0108
        /*0242*/ 	.byte	0x08
	.zero		1


	//   ....[12]....
        /*0244*/ 	.word	0x000020e0
        /*0248*/ 	.word	0x000000ff
        /*024c*/ 	.word	0x00004808
        /*0250*/ 	.short	0x0108
        /*0252*/ 	.byte	0x08
	.zero		1


	//   ....[13]....
        /*0254*/ 	.word	0x000020f0
        /*0258*/ 	.word	0x000000ff
        /*025c*/ 	.word	0x00004828
        /*0260*/ 	.short	0x0108
        /*0262*/ 	.byte	0x08
	.zero		1


	//   ....[14]....
        /*0264*/ 	.word	0x00002140
        /*0268*/ 	.word	0x000000ff
        /*026c*/ 	.word	0x00004810
        /*0270*/ 	.short	0x0108
        /*0272*/ 	.byte	0x08
	.zero		1


	//   ....[15]....
        /*0274*/ 	.word	0x00002150
        /*0278*/ 	.word	0x000000ff
        /*027c*/ 	.word	0x00004830
        /*0280*/ 	.short	0x0108
        /*0282*/ 	.byte	0x08
	.zero		1


	//   ....[16]....
        /*0284*/ 	.word	0x00002840
        /*0288*/ 	.word	0x000000ff
        /*028c*/ 	.word	0x00004800
        /*0290*/ 	.short	0x010a
        /*0292*/ 	.byte	0x08
	.zero		1


	//   ....[17]....
        /*0294*/ 	.word	0x00002870
        /*0298*/ 	.word	0x000000ff
        /*029c*/ 	.word	0x00004820
        /*02a0*/ 	.short	0x010a
        /*02a2*/ 	.byte	0x08
	.zero		1


	//   ....[18]....
        /*02a4*/ 	.word	0x000028a0
        /*02a8*/ 	.word	0x000000ff
        /*02ac*/ 	.word	0x00004800
        /*02b0*/ 	.short	0x010a
        /*02b2*/ 	.byte	0x09
	.zero		1


	//   ....[19]....
        /*02b4*/ 	.word	0x000028d0
        /*02b8*/ 	.word	0x000000ff
        /*02bc*/ 	.word	0x00004820
        /*02c0*/ 	.short	0x010a
        /*02c2*/ 	.byte	0x09
	.zero		1


	//----- nvinfo : EIATTR_NUM_MBARRIERS
	.align		4
.L_48:
        /*02c4*/ 	.byte	0x03, 0x38
        /*02c6*/ 	.short	0x0006


	//----- nvinfo : EIATTR_EXIT_INSTR_OFFSETS
	.align		4
        /*02c8*/ 	.byte	0x04, 0x1c
        /*02ca*/ 	.short	(.L_50 - .L_49)


	//   ....[0]....
.L_49:
        /*02cc*/ 	.word	0x00002830


	//----- nvinfo : EIATTR_REQNTID
	.align		4
.L_50:
        /*02d0*/ 	.byte	0x04, 0x10
        /*02d2*/ 	.short	(.L_52 - .L_51)
.L_51:
        /*02d4*/ 	.word	0x00000080
        /*02d8*/ 	.word	0x00000001
        /*02dc*/ 	.word	0x00000001


	//----- nvinfo : EIATTR_CRS_STACK_SIZE
	.align		4
.L_52:
        /*02e0*/ 	.byte	0x04, 0x1e
        /*02e2*/ 	.short	(.L_54 - .L_53)
.L_53:
        /*02e4*/ 	.word	0x00000000


	//----- nvinfo : EIATTR_CBANK_PARAM_SIZE
	.align		4
.L_54:
        /*02e8*/ 	.byte	0x03, 0x19
        /*02ea*/ 	.short	0x0050


	//----- nvinfo : EIATTR_PARAM_CBANK
	.align		4
        /*02ec*/ 	.byte	0x04, 0x0a
        /*02ee*/ 	.short	(.L_56 - .L_55)
	.align		4
.L_55:
        /*02f0*/ 	.word	index@(.nv.constant0.gluon_tcgen05)
        /*02f4*/ 	.short	0x0380
        /*02f6*/ 	.short	0x0050


	//----- nvinfo : EIATTR_SW_WAR
	.align		4
.L_56:
        /*02f8*/ 	.byte	0x04, 0x36
        /*02fa*/ 	.short	(.L_58 - .L_57)
.L_57:
        /*02fc*/ 	.word	0x00000008
.L_58:


//--------------------- .nv.compat                --------------------------
	.section	.nv.compat,"",@"SHT_CUDA_COMPAT_INFO"
	.align	4
        /*0000*/ 	.byte	0x02, 0x02, 0x02, 0x00, 0x02, 0x05, 0x05, 0x00, 0x02, 0x03, 0x03, 0x00, 0x02, 0x06, 0x01, 0x00


//--------------------- .nv.callgraph             --------------------------
	.section	.nv.callgraph,"",@"SHT_CUDA_CALLGRAPH"
	.align	4
	.sectionentsize	8
	.align		4
        /*0000*/ 	.word	0x00000000
	.align		4
        /*0004*/ 	.word	0xffffffff
	.align		4
        /*0008*/ 	.word	0x00000000
	.align		4
        /*000c*/ 	.word	0xfffffffe
	.align		4
        /*0010*/ 	.word	0x00000000
	.align		4
        /*0014*/ 	.word	0xfffffffd
	.align		4
        /*0018*/ 	.word	0x00000000
	.align		4
        /*001c*/ 	.word	0xfffffffc


//--------------------- .text.gluon_tcgen05       --------------------------
	.section	.text.gluon_tcgen05,"ax",@progbits
	.align	128
        .global         gluon_tcgen05
        .type           gluon_tcgen05,@function
        .size           gluon_tcgen05,(.L_x_81 - gluon_tcgen05)
        .other          gluon_tcgen05,@"STO_CUDA_ENTRY STV_DEFAULT"
gluon_tcgen05:
.text.gluon_tcgen05:
[----:B------:R-:W1:Y:S01]  /*0000*/  LDC R1, c[0x0][0x37c] ;  /* 0x0000df00ff017b82 */ /* 0x000e620000000800 */
[----:B------:R-:W2:Y:S02]  /*0010*/  S2R R0, SR_TID.X ;  /* 0x0000000000007919 */ /* 0x000ea40000002100 */
[----:B--2---:R-:W-:-:S13]  /*0020*/  ISETP.GE.U32.AND P2, PT, R0, 0x20, PT ;  /* 0x000000200000780c */ /* 0x004fda0003f46070 */
[----:B------:R-:W-:Y:S05]  /*0030*/  @P2 BRA `(.L_x_0) ;  /* 0x0000000000b82947 */ /* 0x000fea0003800000 */
[----:B------:R-:W2:Y:S01]  /*0040*/  S2UR UR6, SR_CgaCtaId ;  /* 0x00000000000679c3 */ /* 0x000ea20000008800 */
[----:B------:R-:W-:Y:S01]  /*0050*/  NOP ;  /* 0x0000000000007918 */ /* 0x000fe20000000000 */
[----:B------:R-:W-:Y:S02]  /*0060*/  UMOV UR4, 0x40 ;  /* 0x0000004000047882 */ /* 0x000fe40000000000 */
[----:B--2---:R-:W-:-:S09]  /*0070*/  ULEA UR4, UR6, UR4, 0x18 ;  /* 0x0000000406047291 */ /* 0x004fd2000f8ec0ff */
[----:B------:R-:W2:Y:S01]  /*0080*/  LDS.U8 R2, [UR4] ;  /* 0x00000004ff027984 */ /* 0x000ea20008000000 */
[----:B------:R-:W-:Y:S02]  /*0090*/  UMOV UR4, 0x400 ;  /* 0x0000040000047882 */ /* 0x000fe40000000000 */
[----:B------:R-:W-:Y:S01]  /*00a0*/  ULEA UR4, UR6, UR4, 0x18 ;  /* 0x0000000406047291 */ /* 0x000fe2000f8ec0ff */
[----:B--2---:R-:W-:-:S13]  /*00b0*/  ISETP.NE.AND P0, PT, R2, RZ, PT ;  /* 0x000000ff0200720c */ /* 0x004fda0003f05270 */
[----:B------:R-:W-:Y:S05]  /*00c0*/  @P0 BRA `(.L_x_1) ;  /* 0x00000000007c0947 */ /* 0x000fea0003800000 */
[----:B------:R-:W-:-:S13]  /*00d0*/  ELECT P0, URZ, PT ;  /* 0x0000000000ff782f */ /* 0x000fda0003800000 */
[----:B------:R-:W-:Y:S05]  /*00e0*/  @!P0 BRA `(.L_x_2) ;  /* 0x0000000000848947 */ /* 0x000fea0003800000 */
[----:B------:R-:W-:Y:S01]  /*00f0*/  UMOV UR5, 0x4 ;  /* 0x0000000400057882 */ /* 0x000fe20000000000 */
[----:B------:R-:W-:Y:S02]  /*0100*/  IMAD.MOV.U32 R5, RZ, RZ, 0x1 ;  /* 0x00000001ff057424 */ /* 0x000fe400078e00ff */
[----:B------:R-:W-:Y:S02]  /*0110*/  IMAD.MOV.U32 R3, RZ, RZ, 0xf ;  /* 0x0000000fff037424 */ /* 0x000fe400078e00ff */
[----:B------:R-:W-:Y:S04]  /*0120*/  DEPBAR.LE SB2, 0x36 ;  /* 0x0000ad800000791a */ /* 0x000fe80000000000 */
[----:B------:R-:W2:Y:S02]  /*0130*/  UTCATOMSWS.FIND_AND_SET.ALIGN UP0, UR5, UR5 ;  /* 0x00000005000575e3 */ /* 0x000ea40008000800 */
[----:B--2---:R-:W-:-:S04]  /*0140*/  PLOP3.LUT P0, PT, PT, PT, UP0, 0x80, 0x8 ;  /* 0x000000000008781c */ /* 0x004fc80003f0f008 */
[----:B------:R-:W-:-:S04]  /*0150*/  SEL R2, RZ, 0xffffffff, !P0 ;  /* 0xffffffffff027807 */ /* 0x000fc80004000000 */
[----:B------:R-:W-:Y:S01]  /*0160*/  ISETP.NE.AND P0, PT, R2, RZ, PT ;  /* 0x000000ff0200720c */ /* 0x000fe20003f05270 */
[----:B------:R-:W-:-:S12]  /*0170*/  IMAD.U32 R2, RZ, RZ, UR5 ;  /* 0x00000005ff027e24 */ /* 0x000fd8000f8e00ff */
[----:B------:R-:W-:Y:S05]  /*0180*/  @P0 BRA `(.L_x_3) ;  /* 0x0000000000240947 */ /* 0x000fea0003800000 */
.L_x_4:
[----:B------:R-:W-:Y:S05]  /*0190*/  NANOSLEEP 0x64 ;  /* 0x000000640000795d */ /* 0x000fea0003800000 */
[----:B------:R-:W-:-:S05]  /*01a0*/  UMOV UR5, 0x4 ;  /* 0x0000000400057882 */ /* 0x000fca0000000000 */
[----:B------:R-:W-:Y:S04]  /*01b0*/  DEPBAR.LE SB2, 0x36 ;  /* 0x0000ad800000791a */ /* 0x000fe80000000000 */
[----:B------:R-:W2:Y:S02]  /*01c0*/  UTCATOMSWS.FIND_AND_SET.ALIGN UP0, UR5, UR5 ;  /* 0x00000005000575e3 */ /* 0x000ea40008000800 */
[----:B--2---:R-:W-:-:S04]  /*01d0*/  PLOP3.LUT P0, PT, PT, PT, UP0, 0x80, 0x8 ;  /* 0x000000000008781c */ /* 0x004fc80003f0f008 */
[----:B------:R-:W-:-:S04]  /*01e0*/  SEL R2, RZ, 0xffffffff, !P0 ;  /* 0xffffffffff027807 */ /* 0x000fc80004000000 */
[----:B------:R-:W-:Y:S01]  /*01f0*/  ISETP.NE.AND P0, PT, R2, RZ, PT ;  /* 0x000000ff0200720c */ /* 0x000fe20003f05270 */
[----:B------:R-:W-:-:S12]  /*0200*/  IMAD.U32 R2, RZ, RZ, UR5 ;  /* 0x00000005ff027e24 */ /* 0x000fd8000f8e00ff */
[----:B------:R-:W-:Y:S05]  /*0210*/  @!P0 BRA `(.L_x_4) ;  /* 0xfffffffc00dc8947 */ /* 0x000fea000383ffff */
.L_x_3:
[C---:B------:R-:W-:Y:S01]  /*0220*/  VIADD R4, R2.reuse, 0x10 ;  /* 0x0000001002047836 */ /* 0x040fe20000000000 */
[----:B------:R-:W-:Y:S01]  /*0230*/  UMOV UR5, 0x50 ;  /* 0x0000005000057882 */ /* 0x000fe20000000000 */
[----:B------:R-:W-:Y:S01]  /*0240*/  SHF.L.U32 R3, R3, R2, RZ ;  /* 0x0000000203037219 */ /* 0x000fe200000006ff */
[----:B------:R-:W-:Y:S01]  /*0250*/  ULEA UR5, UR6, UR5, 0x18 ;  /* 0x0000000506057291 */ /* 0x000fe2000f8ec0ff */
[----:B------:R-:W-:Y:S01]  /*0260*/  IMAD.SHL.U32 R2, R2, 0x20, RZ ;  /* 0x0000002002027824 */ /* 0x000fe200078e00ff */
[----:B------:R-:W-:-:S04]  /*0270*/  SHF.L.U32 R4, R5, R4, RZ ;  /* 0x0000000405047219 */ /* 0x000fc800000006ff */
[----:B------:R-:W-:-:S05]  /*0280*/  LOP3.LUT R3, R4, R3, RZ, 0xfc, !PT ;  /* 0x0000000304037212 */ /* 0x000fca00078efcff */
[----:B------:R2:W-:Y:S04]  /*0290*/  ATOMS.OR RZ, [UR5], R3 ;  /* 0x00000003ffff798c */ /* 0x0005e8000b000005 */
[----:B------:R2:W-:Y:S01]  /*02a0*/  STS [UR4], R2 ;  /* 0x00000002ff007988 */ /* 0x0005e20008000804 */
[----:B------:R-:W-:Y:S05]  /*02b0*/  BRA `(.L_x_2) ;  /* 0x0000000000107947 */ /* 0x000fea0003800000 */
.L_x_1:
[----:B------:R-:W-:Y:S01]  /*02c0*/  IMAD.MOV.U32 R3, RZ, RZ, -0x1 ;  /* 0xffffffffff037424 */ /* 0x000fe200078e00ff */
[----:B------:R-:W-:-:S04]  /*02d0*/  MOV R2, 0x300 ;  /* 0x0000030000027802 */ /* 0x000fc80000000f00 */
[----:B------:R2:W-:Y:S03]  /*02e0*/  STS [UR4], R3 ;  /* 0x00000003ff007988 */ /* 0x0005e60008000804 */
[----:B-12---:R-:W-:Y:S05]  /*02f0*/  CALL.REL.NOINC `($__internal_1_$__cuda_sm10x_tcgen05_guardrail_trap_phase_invalid_during_alloc) ;  /* 0x00000024008c7944 */ /* 0x006fea0003c00000 */
.L_x_2:
[----:B------:R-:W-:Y:S05]  /*0300*/  WARPSYNC.ALL ;  /* 0x0000000000007948 */ /* 0x000fea0003800000 */
[----:B------:R-:W-:Y:S01]  /*0310*/  NOP ;  /* 0x0000000000007918 */ /* 0x000fe20000000000 */
.L_x_0:
[----:B------:R-:W3:Y:S08]  /*0320*/  S2UR UR4, SR_CgaCtaId ;  /* 0x00000000000479c3 */ /* 0x000ef00000008800 */
[----:B------:R-:W-:Y:S01]  /*0330*/  BAR.SYNC.DEFER_BLOCKING 0x0 ;  /* 0x0000000000007b1d */ /* 0x000fe20000010000 */
[----:B------:R-:W-:-:S05]  /*0340*/  LOP3.LUT R68, R0, 0x7f, RZ, 0xc0, !PT ;  /* 0x0000007f00447812 */ /* 0x000fca00078ec0ff */
[----:B------:R-:W-:Y:S02]  /*0350*/  UMOV UR8, 0x400 ;  /* 0x0000040000087882 */ /* 0x000fe40000000000 */
[----:B------:R-:W4:Y:S08]  /*0360*/  LDC R10, c[0x0][0x3a0] ;  /* 0x0000e800ff0a7b82 */ /* 0x000f300000000800 */
[----:B------:R-:W5:Y:S01]  /*0370*/  S2UR UR9, SR_CTAID.Y ;  /* 0x00000000000979c3 */ /* 0x000f620000002600 */
[----:B---3--:R-:W-:-:S09]  /*0380*/  ULEA UR8, UR4, UR8, 0x18 ;  /* 0x0000000804087291 */ /* 0x008fd2000f8ec0ff */
[----:B--2---:R-:W2:Y:S01]  /*0390*/  LDS R3, [UR8] ;  /* 0x00000008ff037984 */ /* 0x004ea20008000800 */
[----:B------:R-:W-:Y:S06]  /*03a0*/  BAR.SYNC.DEFER_BLOCKING 0x0 ;  /* 0x0000000000007b1d */ /* 0x000fec0000010000 */
[----:B------:R-:W-:Y:S05]  /*03b0*/  @P2 BRA `(.L_x_5) ;  /* 0x0000000000182947 */ /* 0x000fea0003800000 */
[----:B------:R-:W-:Y:S01]  /*03c0*/  ELECT P0, URZ, PT ;  /* 0x0000000000ff782f */ /* 0x000fe20003800000 */
[----:B------:R-:W-:Y:S01]  /*03d0*/  IMAD.MOV.U32 R2, RZ, RZ, 0x1 ;  /* 0x00000001ff027424 */ /* 0x000fe200078e00ff */
[----:B------:R-:W-:Y:S01]  /*03e0*/  UMOV UR5, 0x40 ;  /* 0x0000004000057882 */ /* 0x000fe20000000000 */
[----:B------:R-:W-:Y:S01]  /*03f0*/  UVIRTCOUNT.DEALLOC.SMPOOL 0x80 ;  /* 0x000000800000784c */ /* 0x000fe20000000000 */
[----:B------:R-:W-:-:S09]  /*0400*/  ULEA UR5, UR4, UR5, 0x18 ;  /* 0x0000000504057291 */ /* 0x000fd2000f8ec0ff */
[----:B------:R3:W-:Y:S03]  /*0410*/  @P0 STS.U8 [UR5], R2 ;  /* 0x00000002ff000988 */ /* 0x0007e60008000005 */
.L_x_5:
[----:B------:R-:W3:Y:S01]  /*0420*/  S2UR UR4, SR_CTAID.Z ;  /* 0x00000000000479c3 */ /* 0x000ee20000002700 */
[----:B------:R-:W5:Y:S01]  /*0430*/  LDCU UR5, c[0x0][0x370] ;  /* 0x00006e00ff0577ac */ /* 0x000f620008000800 */
[----:B------:R-:W-:Y:S01]  /*0440*/  ISETP.GE.U32.AND P0, PT, R68, 0x20, PT ;  /* 0x000000204400780c */ /* 0x000fe20003f06070 */
[----:B----4-:R-:W-:Y:S01]  /*0450*/  VIADD R5, R10, 0xffffffff ;  /* 0xffffffff0a057836 */ /* 0x010fe20000000000 */
[C---:B------:R-:W-:Y:S01]  /*0460*/  ISETP.NE.U32.AND P3, PT, R68.reuse, RZ, PT ;  /* 0x000000ff4400720c */ /* 0x040fe20003f65070 */
[----:B------:R-:W3:Y:S01]  /*0470*/  LDCU UR6, c[0x0][0x374] ;  /* 0x00006e80ff0677ac */ /* 0x000ee20008000800 */
[----:B------:R-:W-:Y:S01]  /*0480*/  LEA R4, R68, UR8, 0x2 ;  /* 0x0000000844047c11 */ /* 0x000fe2000f8e10ff */
[----:B------:R-:W-:Y:S01]  /*0490*/  BSSY.RECONVERGENT B0, `(.L_x_6) ;  /* 0x0000015000007945 */ /* 0x000fe20003800200 */
[----:B------:R-:W5:Y:S01]  /*04a0*/  S2UR UR7, SR_CTAID.X ;  /* 0x00000000000779c3 */ /* 0x000f620000002500 */
[----:B------:R-:W4:Y:S01]  /*04b0*/  LDCU.64 UR20, c[0x0][0x3c0] ;  /* 0x00007800ff1477ac */ /* 0x000f220008000a00 */
[----:B--2---:R-:W-:-:S05]  /*04c0*/  R2UR UR23, R3 ;  /* 0x00000000031772ca */ /* 0x004fca00000e0000 */
[----:B------:R2:W-:Y:S01]  /*04d0*/  @!P0 STS [R4], RZ ;  /* 0x000000ff04008388 */ /* 0x0005e20000000800 */
[----:B------:R-:W1:Y:S01]  /*04e0*/  LDC R6, c[0x0][0x398] ;  /* 0x0000e600ff067b82 */ /* 0x000e620000000800 */
[----:B------:R-:W-:Y:S02]  /*04f0*/  NOP ;  /* 0x0000000000007918 */ /* 0x000fe40000000000 */
[----:B------:R2:W-:Y:S01]  /*0500*/  @!P3 STS [UR8+0x20], R5 ;  /* 0x00002005ff00b988 */ /* 0x0005e20008000808 */
[----:B---3-5:R-:W-:-:S04]  /*0510*/  UIMAD UR4, UR4, UR6, UR9 ;  /* 0x00000006040472a4 */ /* 0x028fc8000f8e0209 */
[----:B------:R-:W-:-:S04]  /*0520*/  UIMAD UR4, UR4, UR5, UR7 ;  /* 0x00000005040472a4 */ /* 0x000fc8000f8e0207 */
[----:B------:R-:W-:-:S04]  /*0530*/  UIMAD UR4, UR4, 0x180, URZ ;  /* 0x00000180040478a4 */ /* 0x000fc8000f8e02ff */
[----:B----4-:R-:W-:Y:S01]  /*0540*/  UIADD3 UR24, UP0, UPT, UR4, UR20, URZ ;  /* 0x0000001404187290 */ /* 0x010fe2000ff1e0ff */
[----:B-1----:R-:W-:-:S03]  /*0550*/  VIADD R6, R6, 0xffffffff ;  /* 0xffffffff06067836 */ /* 0x002fc60000000000 */
[----:B------:R-:W-:Y:S01]  /*0560*/  ULEA.HI.X.SX32 UR25, UR4, UR21, 0x1, UP0 ;  /* 0x0000001504197291 */ /* 0x000fe200080f0eff */
[----:B--2---:R-:W-:Y:S11]  /*0570*/  @P3 BRA `(.L_x_7) ;  /* 0x0000000000183947 */ /* 0x004ff60003800000 */
[----:B------:R-:W1:Y:S01]  /*0580*/  LDS R2, [UR8+0x8] ;  /* 0x00000808ff027984 */ /* 0x000e620008000800 */
[----:B------:R-:W2:Y:S01]  /*0590*/  LDC.64 R8, c[0x0][0x380] ;  /* 0x0000e000ff087b82 */ /* 0x000ea20000000a00 */
[----:B------:R-:W-:Y:S02]  /*05a0*/  IMAD.MOV.U32 R3, RZ, RZ, 0x70 ;  /* 0x00000070ff037424 */ /* 0x000fe400078e00ff */
[----:B--2---:R2:W-:Y:S03]  /*05b0*/  STS.64 [UR8], R8 ;  /* 0x00000008ff007988 */ /* 0x0045e60008000a08 */
[----:B-1----:R-:W-:-:S05]  /*05c0*/  LOP3.LUT R2, R2, 0x10, R3, 0xd8, !PT ;  /* 0x0000001002027812 */ /* 0x002fca00078ed803 */
[----:B------:R2:W-:Y:S02]  /*05d0*/  STS [UR8+0x8], R2 ;  /* 0x00000802ff007988 */ /* 0x0005e40008000808 */
.L_x_7:
[----:B------:R-:W-:Y:S05]  /*05e0*/  BSYNC.RECONVERGENT B0 ;  /* 0x0000000000007941 */ /* 0x000fea0003800200 */
.L_x_6:
[----:B------:R-:W-:Y:S04]  /*05f0*/  BSSY.RECONVERGENT B0, `(.L_x_8) ;  /* 0x000000a000007945 */ /* 0x000fe80003800200 */
[----:B------:R-:W-:Y:S05]  /*0600*/  @P3 BRA `(.L_x_9) ;  /* 0x0000000000203947 */ /* 0x000fea0003800000 */
[----:B--2---:R-:W1:Y:S01]  /*0610*/  LDS R2, [UR8+0x34] ;  /* 0x00003408ff027984 */ /* 0x004e620008000800 */
[----:B------:R-:W-:Y:S02]  /*0620*/  IMAD.MOV.U32 R3, RZ, RZ, 0x1f000000 ;  /* 0x1f000000ff037424 */ /* 0x000fe400078e00ff */
[----:B------:R-:W-:Y:S01]  /*0630*/  @!P3 IMAD.MOV.U32 R7, RZ, RZ, 0x3f ;  /* 0x0000003fff07b424 */ /* 0x000fe200078e00ff */
[----:B------:R-:W2:Y:S02]  /*0640*/  @!P3 LDS R8, [UR8+0x38] ;  /* 0x00003808ff08b984 */ /* 0x000ea40008000800 */
[----:B-1----:R-:W-:Y:S02]  /*0650*/  LOP3.LUT R2, R2, 0xff000000, R3, 0xb8, !PT ;  /* 0xff00000002027812 */ /* 0x002fe400078eb803 */
[----:B--2---:R-:W-:-:S03]  /*0660*/  @!P3 LOP3.LUT R3, R8, 0xff, R7, 0xb8, !PT ;  /* 0x000000ff0803b812 */ /* 0x004fc600078eb807 */
[----:B------:R1:W-:Y:S04]  /*0670*/  STS [UR8+0x34], R2 ;  /* 0x00003402ff007988 */ /* 0x0003e80008000808 */
[----:B------:R1:W-:Y:S02]  /*0680*/  @!P3 STS [UR8+0x38], R3 ;  /* 0x00003803ff00b988 */ /* 0x0003e40008000808 */
.L_x_9:
[----:B------:R-:W-:Y:S05]  /*0690*/  BSYNC.RECONVERGENT B0 ;  /* 0x0000000000007941 */ /* 0x000fea0003800200 */
.L_x_8:
[----:B------:R-:W-:Y:S04]  /*06a0*/  BSSY.RECONVERGENT B0, `(.L_x_10) ;  /* 0x000000a000007945 */ /* 0x000fe80003800200 */
[----:B------:R-:W-:Y:S05]  /*06b0*/  @P3 BRA `(.L_x_11) ;  /* 0x0000000000203947 */ /* 0x000fea0003800000 */
[----:B-12---:R-:W1:Y:S01]  /*06c0*/  LDS R2, [UR8+0x1c] ;  /* 0x00001c08ff027984 */ /* 0x006e620008000800 */
[----:B------:R-:W2:Y:S03]  /*06d0*/  LDC.64 R8, c[0x0][0x3a8] ;  /* 0x0000ea00ff087b82 */ /* 0x000ea60000000a00 */
[----:B------:R3:W-:Y:S01]  /*06e0*/  STS [UR8+0x24], R6 ;  /* 0x00002406ff007988 */ /* 0x0007e20008000808 */
[--C-:B--2---:R-:W-:Y:S02]  /*06f0*/  SHF.R.U32.HI R7, RZ, 0x4, R9.reuse ;  /* 0x00000004ff077819 */ /* 0x104fe40000011609 */
[----:B------:R-:W-:-:S05]  /*0700*/  SHF.R.U64 R3, R8, 0x4, R9 ;  /* 0x0000000408037819 */ /* 0x000fca0000001209 */
[----:B------:R3:W-:Y:S01]  /*0710*/  STS [UR8+0xc], R3 ;  /* 0x00000c03ff007988 */ /* 0x0007e20008000808 */
[----:B-1----:R-:W-:-:S05]  /*0720*/  LOP3.LUT R2, R2, 0xf, R7, 0xb8, !PT ;  /* 0x0000000f02027812 */ /* 0x002fca00078eb807 */
[----:B------:R3:W-:Y:S02]  /*0730*/  STS [UR8+0x1c], R2 ;  /* 0x00001c02ff007988 */ /* 0x0007e40008000808 */
.L_x_11:
[----:B------:R-:W-:Y:S05]  /*0740*/  BSYNC.RECONVERGENT B0 ;  /* 0x0000000000007941 */ /* 0x000fea0003800200 */
.L_x_10:
[----:B------:R-:W-:Y:S04]  /*0750*/  BSSY.RECONVERGENT B1, `(.L_x_12) ;  /* 0x000001d000017945 */ /* 0x000fe80003800200 */
[----:B------:R-:W-:Y:S04]  /*0760*/  BSSY.RELIABLE B0, `(.L_x_13) ;  /* 0x0000018000007945 */ /* 0x000fe80003800100 */
[----:B------:R-:W-:Y:S05]  /*0770*/  @P3 BRA `(.L_x_14) ;  /* 0x00000000001c3947 */ /* 0x000fea0003800000 */
[----:B-123--:R-:W1:Y:S02]  /*0780*/  LDS R2, [UR8+0x34] ;  /* 0x00003408ff027984 */ /* 0x00ee640008000800 */
[----:B-1----:R-:W-:-:S05]  /*0790*/  LOP3.LUT R2, R2, 0x7, RZ, 0xb8, !PT ;  /* 0x0000000702027812 */ /* 0x002fca00078eb8ff */
[----:B------:R1:W-:Y:S01]  /*07a0*/  STS [UR8+0x34], R2 ;  /* 0x00003402ff007988 */ /* 0x0003e20008000808 */
[----:B------:R-:W-:Y:S05]  /*07b0*/  @P3 BRA `(.L_x_15) ;  /* 0x00000000001c3947 */ /* 0x000fea0003800000 */
[----:B-1----:R-:W1:Y:S02]  /*07c0*/  LDS R2, [UR8+0x34] ;  /* 0x00003408ff027984 */ /* 0x002e640008000800 */
[----:B-1----:R-:W-:-:S05]  /*07d0*/  LOP3.LUT R2, R2, 0x38, RZ, 0xb8, !PT ;  /* 0x0000003802027812 */ /* 0x002fca00078eb8ff */
[----:B------:R4:W-:Y:S02]  /*07e0*/  STS [UR8+0x34], R2 ;  /* 0x00003402ff007988 */ /* 0x0009e40008000808 */
.L_x_14:
[----:B------:R-:W-:Y:S05]  /*07f0*/  @P3 BRA `(.L_x_16) ;  /* 0x00000000001c3947 */ /* 0x000fea0003800000 */
[----:B-1234-:R-:W1:Y:S02]  /*0800*/  LDS R2, [UR8+0x8] ;  /* 0x00000808ff027984 */ /* 0x01ee640008000800 */
[----:B-1----:R-:W-:-:S05]  /*0810*/  LOP3.LUT R2, R2, 0x780, RZ, 0xb8, !PT ;  /* 0x0000078002027812 */ /* 0x002fca00078eb8ff */
[----:B------:R2:W-:Y:S02]  /*0820*/  STS [UR8+0x8], R2 ;  /* 0x00000802ff007988 */ /* 0x0005e40008000808 */
.L_x_15:
[----:B------:R-:W-:Y:S05]  /*0830*/  @P3 BRA `(.L_x_17) ;  /* 0x0000000000283947 */ /* 0x000fea0003800000 */
[----:B-12---:R-:W1:Y:S02]  /*0840*/  LDS R2, [UR8+0x8] ;  /* 0x00000808ff027984 */ /* 0x006e640008000800 */
[----:B-1----:R-:W-:-:S05]  /*0850*/  LOP3.LUT R2, R2, 0x1800, RZ, 0xb8, !PT ;  /* 0x0000180002027812 */ /* 0x002fca00078eb8ff */
[----:B------:R5:W-:Y:S02]  /*0860*/  STS [UR8+0x8], R2 ;  /* 0x00000802ff007988 */ /* 0x000be40008000808 */
.L_x_16:
[----:B------:R-:W-:Y:S05]  /*0870*/  @P3 BREAK.RELIABLE B0 ;  /* 0x0000000000003942 */ /* 0x000fea0003800100 */
[----:B------:R-:W-:Y:S05]  /*0880*/  @P3 BRA `(.L_x_18) ;  /* 0x0000000000243947 */ /* 0x000fea0003800000 */
[----:B-1-3--:R-:W1:Y:S01]  /*0890*/  LDS R3, [UR8+0x8] ;  /* 0x00000808ff037984 */ /* 0x00ae620008000800 */
[----:B--2-45:R-:W-:-:S05]  /*08a0*/  IMAD.MOV.U32 R2, RZ, RZ, 0x6000 ;  /* 0x00006000ff027424 */ /* 0x034fca00078e00ff */
[----:B-1----:R-:W-:-:S04]  /*08b0*/  LOP3.LUT R2, R3, 0x2000, R2, 0xd8, !PT ;  /* 0x0000200003027812 */ /* 0x002fc800078ed802 */
[----:B------:R-:W-:-:S05]  /*08c0*/  LOP3.LUT R2, R2, 0x400000, RZ, 0xb8, !PT ;  /* 0x0040000002027812 */ /* 0x000fca00078eb8ff */
[----:B------:R3:W-:Y:S02]  /*08d0*/  STS [UR8+0x8], R2 ;  /* 0x00000802ff007988 */ /* 0x0007e40008000808 */
.L_x_17:
[----:B------:R-:W-:Y:S05]  /*08e0*/  BSYNC.RELIABLE B0 ;  /* 0x0000000000007941 */ /* 0x000fea0003800100 */
.L_x_13:
[----:B-123--:R-:W1:Y:S02]  /*08f0*/  @!P3 LDS R2, [UR8+0x8] ;  /* 0x00000808ff02b984 */ /* 0x00ee640008000800 */
[----:B-1----:R-:W-:-:S05]  /*0900*/  @!P3 LOP3.LUT R2, R2, 0x8000, RZ, 0xb8, !PT ;  /* 0x000080000202b812 */ /* 0x002fca00078eb8ff */
[----:B------:R1:W-:Y:S02]  /*0910*/  @!P3 STS [UR8+0x8], R2 ;  /* 0x00000802ff00b988 */ /* 0x0003e40008000808 */
.L_x_18:
[----:B------:R-:W-:Y:S05]  /*0920*/  BSYNC.RECONVERGENT B1 ;  /* 0x0000000000017941 */ /* 0x000fea0003800200 */
.L_x_12:
[----:B------:R-:W-:Y:S05]  /*0930*/  WARPSYNC.ALL ;  /* 0x0000000000007948 */ /* 0x000fea0003800000 */
[----:B------:R-:W-:Y:S01]  /*0940*/  NOP ;  /* 0x0000000000007918 */ /* 0x000fe20000000000 */
[----:B------:R-:W1:Y:S02]  /*0950*/  LDC R7, c[0x0][0x39c] ;  /* 0x0000e700ff077b82 */ /* 0x000e640000000800 */
[----:B-1----:R-:W-:Y:S01]  /*0960*/  VIADD R7, R7, 0xffffffff ;  /* 0xffffffff07077836 */ /* 0x002fe20000000000 */
[----:B------:R-:W-:Y:S06]  /*0970*/  @P0 BRA `(.L_x_19) ;  /* 0x0000000000300947 */ /* 0x000fec0003800000 */
[----:B--2345:R-:W1:Y:S01]  /*0980*/  S2R R2, SR_LANEID ;  /* 0x0000000000027919 */ /* 0x03ce620000000000 */
[----:B------:R-:W-:Y:S05]  /*0990*/  WARPSYNC.ALL ;  /* 0x0000000000007948 */ /* 0x000fea0003800000 */
[----:B------:R-:W-:Y:S01]  /*09a0*/  NOP ;  /* 0x0000000000007918 */ /* 0x000fe20000000000 */
[----:B-1----:R-:W-:-:S05]  /*09b0*/  IMAD.SHL.U32 R8, R2, 0x4, RZ ;  /* 0x0000000402087824 */ /* 0x002fca00078e00ff */
[----:B------:R-:W1:Y:S01]  /*09c0*/  LDS R9, [R8+UR8] ;  /* 0x0000000808097984 */ /* 0x000e620008000800 */
[----:B------:R-:W-:-:S05]  /*09d0*/  IADD3 R2, P1, PT, R8, UR24, RZ ;  /* 0x0000001808027c10 */ /* 0x000fca000ff3e0ff */
[----:B------:R-:W-:-:S05]  /*09e0*/  IMAD.X R3, RZ, RZ, UR25, P1 ;  /* 0x00000019ff037e24 */ /* 0x000fca00088e06ff */
[----:B-1----:R1:W2:Y:S01]  /*09f0*/  ATOMG.E.EXCH.STRONG.GPU PT, RZ, [R2], R9 ;  /* 0x0000000902ff73a8 */ /* 0x0022a200041ee100 */
[----:B------:R-:W-:-:S04]  /*0a00*/  DEPBAR {5,4,3,2,1,0} ;  /* 0x0000003f0000791a */ /* 0x000fc80000000000 */
[----:B------:R-:W3:Y:S02]  /*0a10*/  CCTL.E.C.LDCU.IV.DEEP [UR24] ;  /* 0x0000000018007540 */ /* 0x000ee40009c08000 */
[----:B---3--:R1:W-:Y:S01]  /*0a20*/  UTMACCTL.IV [UR24] ;  /* 0x00000000180079b9 */ /* 0x0083e20008000000 */
[----:B------:R-:W-:Y:S01]  /*0a30*/  NOP ;  /* 0x0000000000007918 */ /* 0x000fe20000000000 */
.L_x_19:
[----:B------:R-:W-:Y:S05]  /*0a40*/  @P0 BRA `(.L_x_20) ;  /* 0x00000000000c0947 */ /* 0x000fea0003800000 */
[----:B------:R0:W-:Y:S01]  /*0a50*/  UTMACMDFLUSH ;  /* 0x00000000000079b7 */ /* 0x0001e20000000000 */
[----:B------:R-:W-:Y:S05]  /*0a60*/  @P0 BRA `(.L_x_20) ;  /* 0x0000000000040947 */ /* 0x000fea0003800000 */
[----:B------:R-:W-:-:S04]  /*0a70*/  DEPBAR.LE SB0, 0x0 ;  /* 0x000080000000791a */ /* 0x000fc80000000000 */
.L_x_20:
[----:B------:R-:W-:Y:S05]  /*0a80*/  WARPSYNC.ALL ;  /* 0x0000000000007948 */ /* 0x000fea0003800000 */
[----:B------:R-:W-:Y:S01]  /*0a90*/  NOP ;  /* 0x0000000000007918 */ /* 0x000fe20000000000 */
[----:B--2---:R-:W-:Y:S06]  /*0aa0*/  BAR.SYNC.DEFER_BLOCKING 0x0 ;  /* 0x0000000000007b1d */ /* 0x004fec0000010000 */
[----:B------:R-:W-:Y:S02]  /*0ab0*/  BSSY.RECONVERGENT B1, `(.L_x_21) ;  /* 0x000000b000017945 */ /* 0x000fe40003800200 */
[----:B------:R-:W-:Y:S06]  /*0ac0*/  BAR.SYNC.DEFER_BLOCKING 0x0 ;  /* 0x0000000000007b1d */ /* 0x000fec0000010000 */
[----:B------:R2:W-:Y:S01]  /*0ad0*/  @!P0 STS [R4], RZ ;  /* 0x000000ff04008388 */ /* 0x0005e20000000800 */
[----:B------:R-:W-:Y:S01]  /*0ae0*/  NOP ;  /* 0x0000000000007918 */ /* 0x000fe20000000000 */
[----:B------:R-:W-:Y:S05]  /*0af0*/  @P3 BRA `(.L_x_22) ;  /* 0x0000000000183947 */ /* 0x000fea0003800000 */
[----:B-1-345:R-:W1:Y:S01]  /*0b00*/  LDS R2, [UR8+0x8] ;  /* 0x00000808ff027984 */ /* 0x03ae620008000800 */
[----:B------:R-:W3:Y:S01]  /*0b10*/  LDC.64 R8, c[0x0][0x388] ;  /* 0x0000e200ff087b82 */ /* 0x000ee20000000a00 */
[----:B------:R-:W-:Y:S02]  /*0b20*/  IMAD.MOV.U32 R3, RZ, RZ, 0x70 ;  /* 0x00000070ff037424 */ /* 0x000fe400078e00ff */
[----:B---3--:R3:W-:Y:S03]  /*0b30*/  STS.64 [UR8], R8 ;  /* 0x00000008ff007988 */ /* 0x0087e60008000a08 */
[----:B-1----:R-:W-:-:S05]  /*0b40*/  LOP3.LUT R2, R2, 0x10, R3, 0xd8, !PT ;  /* 0x0000001002027812 */ /* 0x002fca00078ed803 */
[----:B------:R3:W-:Y:S02]  /*0b50*/  STS [UR8+0x8], R2 ;  /* 0x00000802ff007988 */ /* 0x0007e40008000808 */
.L_x_22:
[----:B-1----:R-:W-:Y:S05]  /*0b60*/  BSYNC.RECONVERGENT B1 ;  /* 0x0000000000017941 */ /* 0x002fea0003800200 */
.L_x_21:
[----:B------:R-:W-:Y:S04]  /*0b70*/  BSSY.RECONVERGENT B1, `(.L_x_23) ;  /* 0x000000a000017945 */ /* 0x000fe80003800200 */
[----:B------:R-:W-:Y:S05]  /*0b80*/  @P3 BRA `(.L_x_24) ;  /* 0x0000000000203947 */ /* 0x000fea0003800000 */
[----:B---345:R-:W1:Y:S01]  /*0b90*/  LDS R2, [UR8+0x34] ;  /* 0x00003408ff027984 */ /* 0x038e620008000800 */
[----:B------:R-:W-:Y:S02]  /*0ba0*/  IMAD.MOV.U32 R3, RZ, RZ, 0x7f000000 ;  /* 0x7f000000ff037424 */ /* 0x000fe400078e00ff */
[----:B------:R-:W-:Y:S01]  /*0bb0*/  @!P3 IMAD.MOV.U32 R8, RZ, RZ, 0x1f ;  /* 0x0000001fff08b424 */ /* 0x000fe200078e00ff */
[----:B------:R-:W3:Y:S02]  /*0bc0*/  @!P3 LDS R9, [UR8+0x38] ;  /* 0x00003808ff09b984 */ /* 0x000ee40008000800 */
[----:B-1----:R-:W-:Y:S02]  /*0bd0*/  LOP3.LUT R2, R2, 0xff000000, R3, 0xb8, !PT ;  /* 0xff00000002027812 */ /* 0x002fe400078eb803 */
[----:B---3--:R-:W-:-:S03]  /*0be0*/  @!P3 LOP3.LUT R3, R9, 0xff, R8, 0xb8, !PT ;  /* 0x000000ff0903b812 */ /* 0x008fc600078eb808 */
[----:B------:R1:W-:Y:S04]  /*0bf0*/  STS [UR8+0x34], R2 ;  /* 0x00003402ff007988 */ /* 0x0003e80008000808 */
[----:B------:R1:W-:Y:S02]  /*0c00*/  @!P3 STS [UR8+0x38], R3 ;  /* 0x00003803ff00b988 */ /* 0x0003e40008000808 */
.L_x_24:
[----:B------:R-:W-:Y:S05]  /*0c10*/  BSYNC.RECONVERGENT B1 ;  /* 0x0000000000017941 */ /* 0x000fea0003800200 */
.L_x_23:
[----:B------:R-:W-:Y:S04]  /*0c20*/  BSSY.RECONVERGENT B1, `(.L_x_25) ;  /* 0x0000004000017945 */ /* 0x000fe80003800200 */
[----:B------:R-:W-:Y:S05]  /*0c30*/  @P3 BRA `(.L_x_26) ;  /* 0x0000000000083947 */ /* 0x000fea0003800000 */
[----:B------:R1:W-:Y:S04]  /*0c40*/  STS [UR8+0x24], R5 ;  /* 0x00002405ff007988 */ /* 0x0003e80008000808 */
[----:B------:R1:W-:Y:S02]  /*0c50*/  STS [UR8+0x20], R7 ;  /* 0x00002007ff007988 */ /* 0x0003e40008000808 */
.L_x_26:
[----:B------:R-:W-:Y:S05]  /*0c60*/  BSYNC.RECONVERGENT B1 ;  /* 0x0000000000017941 */ /* 0x000fea0003800200 */
.L_x_25:
[----:B------:R-:W-:Y:S04]  /*0c70*/  BSSY.RECONVERGENT B2, `(.L_x_27) ;  /* 0x0000025000027945 */ /* 0x000fe80003800200 */
[----:B------:R-:W-:Y:S04]  /*0c80*/  BSSY.RELIABLE B1, `(.L_x_28) ;  /* 0x0000020000017945 */ /* 0x000fe80003800100 */
[----:B------:R-:W-:Y:S05]  /*0c90*/  @P3 BRA `(.L_x_29) ;  /* 0x00000000002c3947 */ /* 0x000fea0003800000 */
[----:B-1-345:R-:W1:Y:S01]  /*0ca0*/  LDS R2, [UR8+0x1c] ;  /* 0x00001c08ff027984 */ /* 0x03ae620008000800 */
[----:B------:R-:W3:Y:S02]  /*0cb0*/  LDC.64 R8, c[0x0][0x3b0] ;  /* 0x0000ec00ff087b82 */ /* 0x000ee40000000a00 */
[--C-:B---3--:R-:W-:Y:S02]  /*0cc0*/  SHF.R.U32.HI R5, RZ, 0x4, R9.reuse ;  /* 0x00000004ff057819 */ /* 0x108fe40000011609 */
[----:B------:R-:W-:-:S05]  /*0cd0*/  SHF.R.U64 R3, R8, 0x4, R9 ;  /* 0x0000000408037819 */ /* 0x000fca0000001209 */
[----:B------:R3:W-:Y:S01]  /*0ce0*/  STS [UR8+0xc], R3 ;  /* 0x00000c03ff007988 */ /* 0x0007e20008000808 */
[----:B-1----:R-:W-:-:S05]  /*0cf0*/  LOP3.LUT R2, R2, 0xf, R5, 0xb8, !PT ;  /* 0x0000000f02027812 */ /* 0x002fca00078eb805 */
[----:B------:R3:W-:Y:S01]  /*0d00*/  STS [UR8+0x1c], R2 ;  /* 0x00001c02ff007988 */ /* 0x0007e20008000808 */
[----:B------:R-:W-:Y:S05]  /*0d10*/  @P3 BRA `(.L_x_30) ;  /* 0x00000000001c3947 */ /* 0x000fea0003800000 */
[----:B---3--:R-:W1:Y:S02]  /*0d20*/  LDS R2, [UR8+0x34] ;  /* 0x00003408ff027984 */ /* 0x008e640008000800 */
[----:B-1----:R-:W-:-:S05]  /*0d30*/  LOP3.LUT R2, R2, 0x7, RZ, 0xb8, !PT ;  /* 0x0000000702027812 */ /* 0x002fca00078eb8ff */
[----:B------:R1:W-:Y:S02]  /*0d40*/  STS [UR8+0x34], R2 ;  /* 0x00003402ff007988 */ /* 0x0003e40008000808 */
.L_x_29:
[----:B------:R-:W-:Y:S05]  /*0d50*/  @P3 BRA `(.L_x_31) ;  /* 0x00000000001c3947 */ /* 0x000fea0003800000 */
[----:B-1-345:R-:W1:Y:S02]  /*0d60*/  LDS R2, [UR8+0x34] ;  /* 0x00003408ff027984 */ /* 0x03ae640008000800 */
[----:B-1----:R-:W-:-:S05]  /*0d70*/  LOP3.LUT R2, R2, 0x38, RZ, 0xb8, !PT ;  /* 0x0000003802027812 */ /* 0x002fca00078eb8ff */
[----:B------:R1:W-:Y:S02]  /*0d80*/  STS [UR8+0x34], R2 ;  /* 0x00003402ff007988 */ /* 0x0003e40008000808 */
.L_x_30:
[----:B------:R-:W-:Y:S05]  /*0d90*/  @P3 BRA `(.L_x_32) ;  /* 0x00000000001c3947 */ /* 0x000fea0003800000 */
[----:B-1-3--:R-:W1:Y:S02]  /*0da0*/  LDS R2, [UR8+0x8] ;  /* 0x00000808ff027984 */ /* 0x00ae640008000800 */
[----:B-1----:R-:W-:-:S05]  /*0db0*/  LOP3.LUT R2, R2, 0x780, RZ, 0xb8, !PT ;  /* 0x0000078002027812 */ /* 0x002fca00078eb8ff */
[----:B------:R1:W-:Y:S02]  /*0dc0*/  STS [UR8+0x8], R2 ;  /* 0x00000802ff007988 */ /* 0x0003e40008000808 */
.L_x_31:
[----:B------:R-:W-:Y:S05]  /*0dd0*/  @P3 BRA `(.L_x_33) ;  /* 0x0000000000283947 */ /* 0x000fea0003800000 */
[----:B-1-345:R-:W1:Y:S02]  /*0de0*/  LDS R2, [UR8+0x8] ;  /* 0x00000808ff027984 */ /* 0x03ae640008000800 */
[----:B-1----:R-:W-:-:S05]  /*0df0*/  LOP3.LUT R2, R2, 0x1800, RZ, 0xb8, !PT ;  /* 0x0000180002027812 */ /* 0x002fca00078eb8ff */
[----:B------:R4:W-:Y:S02]  /*0e00*/  STS [UR8+0x8], R2 ;  /* 0x00000802ff007988 */ /* 0x0009e40008000808 */
.L_x_32:
[----:B------:R-:W-:Y:S05]  /*0e10*/  @P3 BREAK.RELIABLE B1 ;  /* 0x0000000000013942 */ /* 0x000fea0003800100 */
[----:B------:R-:W-:Y:S05]  /*0e20*/  @P3 BRA `(.L_x_34) ;  /* 0x0000000000243947 */ /* 0x000fea0003800000 */
[----:B-1-34-:R-:W1:Y:S01]  /*0e30*/  LDS R2, [UR8+0x8] ;  /* 0x00000808ff027984 */ /* 0x01ae620008000800 */
[----:B------:R-:W-:-:S05]  /*0e40*/  IMAD.MOV.U32 R3, RZ, RZ, 0x6000 ;  /* 0x00006000ff037424 */ /* 0x000fca00078e00ff */
[----:B-1----:R-:W-:-:S04]  /*0e50*/  LOP3.LUT R2, R2, 0x6000, R3, 0xd8, !PT ;  /* 0x0000600002027812 */ /* 0x002fc800078ed803 */
[----:B------:R-:W-:-:S05]  /*0e60*/  LOP3.LUT R2, R2, 0x400000, RZ, 0xb8, !PT ;  /* 0x0040000002027812 */ /* 0x000fca00078eb8ff */
[----:B------:R1:W-:Y:S02]  /*0e70*/  STS [UR8+0x8], R2 ;  /* 0x00000802ff007988 */ /* 0x0003e40008000808 */
.L_x_33:
[----:B------:R-:W-:Y:S05]  /*0e80*/  BSYNC.RELIABLE B1 ;  /* 0x0000000000017941 */ /* 0x000fea0003800100 */
.L_x_28:
[----:B-1-345:R-:W1:Y:S02]  /*0e90*/  @!P3 LDS R2, [UR8+0x8] ;  /* 0x00000808ff02b984 */ /* 0x03ae640008000800 */
[----:B-1----:R-:W-:-:S05]  /*0ea0*/  @!P3 LOP3.LUT R2, R2, 0x8000, RZ, 0xb8, !PT ;  /* 0x000080000202b812 */ /* 0x002fca00078eb8ff */
[----:B------:R5:W-:Y:S02]  /*0eb0*/  @!P3 STS [UR8+0x8], R2 ;  /* 0x00000802ff00b988 */ /* 0x000be40008000808 */
.L_x_34:
[----:B------:R-:W-:Y:S05]  /*0ec0*/  BSYNC.RECONVERGENT B2 ;  /* 0x0000000000027941 */ /* 0x000fea0003800200 */
.L_x_27:
[----:B------:R-:W-:Y:S05]  /*0ed0*/  WARPSYNC.ALL ;  /* 0x0000000000007948 */ /* 0x000fea0003800000 */
[----:B------:R-:W-:Y:S01]  /*0ee0*/  NOP ;  /* 0x0000000000007918 */ /* 0x000fe20000000000 */
[----:B------:R-:W-:-:S04]  /*0ef0*/  UIADD3 UR5, UPT, UPT, UR4, 0x80, URZ ;  /* 0x0000008004057890 */ /* 0x000fc8000fffe0ff */
[----:B------:R-:W-:-:S04]  /*0f00*/  UIADD3 UR26, UP0, UPT, UR5, UR20, URZ ;  /* 0x00000014051a7290 */ /* 0x000fc8000ff1e0ff */
[----:B------:R-:W-:Y:S01]  /*0f10*/  ULEA.HI.X.SX32 UR27, UR5, UR21, 0x1, UP0 ;  /* 0x00000015051b7291 */ /* 0x000fe200080f0eff */
[----:B------:R-:W-:Y:S11]  /*0f20*/  @P0 BRA `(.L_x_35) ;  /* 0x0000000000300947 */ /* 0x000ff60003800000 */
[----:B-1-345:R-:W1:Y:S01]  /*0f30*/  S2R R2, SR_LANEID ;  /* 0x0000000000027919 */ /* 0x03ae620000000000 */
[----:B------:R-:W-:Y:S05]  /*0f40*/  WARPSYNC.ALL ;  /* 0x0000000000007948 */ /* 0x000fea0003800000 */
[----:B------:R-:W-:Y:S01]  /*0f50*/  NOP ;  /* 0x0000000000007918 */ /* 0x000fe20000000000 */
[----:B-1----:R-:W-:-:S05]  /*0f60*/  IMAD.SHL.U32 R8, R2, 0x4, RZ ;  /* 0x0000000402087824 */ /* 0x002fca00078e00ff */
[----:B------:R-:W1:Y:S01]  /*0f70*/  LDS R5, [R8+UR8] ;  /* 0x0000000808057984 */ /* 0x000e620008000800 */
[----:B------:R-:W-:-:S05]  /*0f80*/  IADD3 R2, P1, PT, R8, UR26, RZ ;  /* 0x0000001a08027c10 */ /* 0x000fca000ff3e0ff */
[----:B------:R-:W-:-:S05]  /*0f90*/  IMAD.X R3, RZ, RZ, UR27, P1 ;  /* 0x0000001bff037e24 */ /* 0x000fca00088e06ff */
[----:B-1----:R1:W3:Y:S01]  /*0fa0*/  ATOMG.E.EXCH.STRONG.GPU PT, RZ, [R2], R5 ;  /* 0x0000000502ff73a8 */ /* 0x0022e200041ee100 */
[----:B------:R-:W-:-:S04]  /*0fb0*/  DEPBAR {5,4,3,2,1,0} ;  /* 0x0000003f0000791a */ /* 0x000fc80000000000 */
[----:B------:R-:W4:Y:S02]  /*0fc0*/  CCTL.E.C.LDCU.IV.DEEP [UR26] ;  /* 0x000000001a007540 */ /* 0x000f240009c08000 */
[----:B----4-:R1:W-:Y:S01]  /*0fd0*/  UTMACCTL.IV [UR26] ;  /* 0x000000001a0079b9 */ /* 0x0103e20008000000 */
[----:B------:R-:W-:Y:S01]  /*0fe0*/  NOP ;  /* 0x0000000000007918 */ /* 0x000fe20000000000 */
.L_x_35:
[----:B------:R-:W-:Y:S05]  /*0ff0*/  @P0 BRA `(.L_x_36) ;  /* 0x00000000000c0947 */ /* 0x000fea0003800000 */
[----:B------:R0:W-:Y:S01]  /*1000*/  UTMACMDFLUSH ;  /* 0x00000000000079b7 */ /* 0x0001e20000000000 */
[----:B------:R-:W-:Y:S05]  /*1010*/  @P0 BRA `(.L_x_36) ;  /* 0x0000000000040947 */ /* 0x000fea0003800000 */
[----:B------:R-:W-:-:S04]  /*1020*/  DEPBAR.LE SB0, 0x0 ;  /* 0x000080000000791a */ /* 0x000fc80000000000 */
.L_x_36:
[----:B------:R-:W-:Y:S05]  /*1030*/  WARPSYNC.ALL ;  /* 0x0000000000007948 */ /* 0x000fea0003800000 */
[----:B------:R-:W-:Y:S01]  /*1040*/  NOP ;  /* 0x0000000000007918 */ /* 0x000fe20000000000 */
[----:B---3--:R-:W-:Y:S06]  /*1050*/  BAR.SYNC.DEFER_BLOCKING 0x0 ;  /* 0x0000000000007b1d */ /* 0x008fec0000010000 */
[----:B------:R-:W-:Y:S02]  /*1060*/  BSSY.RECONVERGENT B2, `(.L_x_37) ;  /* 0x000000b000027945 */ /* 0x000fe40003800200 */
[----:B------:R-:W-:Y:S06]  /*1070*/  BAR.SYNC.DEFER_BLOCKING 0x0 ;  /* 0x0000000000007b1d */ /* 0x000fec0000010000 */
[----:B------:R3:W-:Y:S01]  /*1080*/  @!P0 STS [R4], RZ ;  /* 0x000000ff04008388 */ /* 0x0007e20000000800 */
[----:B------:R-:W-:Y:S01]  /*1090*/  NOP ;  /* 0x0000000000007918 */ /* 0x000fe20000000000 */
[----:B------:R-:W-:Y:S05]  /*10a0*/  @P3 BRA `(.L_x_38) ;  /* 0x0000000000183947 */ /* 0x000fea0003800000 */
[----:B-1--45:R-:W1:Y:S01]  /*10b0*/  LDS R2, [UR8+0x8] ;  /* 0x00000808ff027984 */ /* 0x032e620008000800 */
[----:B--23--:R-:W2:Y:S01]  /*10c0*/  LDC.64 R4, c[0x0][0x390] ;  /* 0x0000e400ff047b82 */ /* 0x00cea20000000a00 */
[----:B------:R-:W-:Y:S02]  /*10d0*/  IMAD.MOV.U32 R3, RZ, RZ, 0x70 ;  /* 0x00000070ff037424 */ /* 0x000fe400078e00ff */
[----:B--2---:R2:W-:Y:S03]  /*10e0*/  STS.64 [UR8], R4 ;  /* 0x00000004ff007988 */ /* 0x0045e60008000a08 */
[----:B-1----:R-:W-:-:S05]  /*10f0*/  LOP3.LUT R2, R2, 0x10, R3, 0xd8, !PT ;  /* 0x0000001002027812 */ /* 0x002fca00078ed803 */
[----:B------:R2:W-:Y:S02]  /*1100*/  STS [UR8+0x8], R2 ;  /* 0x00000802ff007988 */ /* 0x0005e40008000808 */
.L_x_38:
[----:B-1----:R-:W-:Y:S05]  /*1110*/  BSYNC.RECONVERGENT B2 ;  /* 0x0000000000027941 */ /* 0x002fea0003800200 */
.L_x_37:
[----:B------:R-:W-:Y:S04]  /*1120*/  BSSY.RECONVERGENT B3, `(.L_x_39) ;  /* 0x0000033000037945 */ /* 0x000fe80003800200 */
[----:B------:R-:W-:Y:S04]  /*1130*/  BSSY.RELIABLE B2, `(.L_x_40) ;  /* 0x000002e000027945 */ /* 0x000fe80003800100 */
[----:B------:R-:W-:Y:S05]  /*1140*/  @P3 BRA `(.L_x_41) ;  /* 0x0000000000243947 */ /* 0x000fea0003800000 */
[----:B--2-45:R-:W1:Y:S01]  /*1150*/  LDS R2, [UR8+0x34] ;  /* 0x00003408ff027984 */ /* 0x034e620008000800 */
[----:B------:R-:W-:-:S05]  /*1160*/  IMAD.MOV.U32 R3, RZ, RZ, 0x7f000000 ;  /* 0x7f000000ff037424 */ /* 0x000fca00078e00ff */
[----:B-1----:R-:W-:-:S05]  /*1170*/  LOP3.LUT R2, R2, 0xff000000, R3, 0xb8, !PT ;  /* 0xff00000002027812 */ /* 0x002fca00078eb803 */
[----:B------:R1:W-:Y:S01]  /*1180*/  STS [UR8+0x34], R2 ;  /* 0x00003402ff007988 */ /* 0x0003e20008000808 */
[----:B------:R-:W-:Y:S05]  /*1190*/  @P3 BRA `(.L_x_42) ;  /* 0x0000000000183947 */ /* 0x000fea0003800000 */
[----:B-1----:R-:W1:Y:S01]  /*11a0*/  LDS R2, [UR8+0x38] ;  /* 0x00003808ff027984 */ /* 0x002e620008000800 */
[----:B------:R-:W-:-:S05]  /*11b0*/  IMAD.MOV.U32 R3, RZ, RZ, 0x3f ;  /* 0x0000003fff037424 */ /* 0x000fca00078e00ff */
[----:B-1----:R-:W-:-:S05]  /*11c0*/  LOP3.LUT R2, R2, 0xff, R3, 0xb8, !PT ;  /* 0x000000ff02027812 */ /* 0x002fca00078eb803 */
[----:B------:R1:W-:Y:S02]  /*11d0*/  STS [UR8+0x38], R2 ;  /* 0x00003802ff007988 */ /* 0x0003e40008000808 */
.L_x_41:
[----:B------:R-:W-:Y:S05]  /*11e0*/  @P3 BRA `(.L_x_43) ;  /* 0x00000000000c3947 */ /* 0x000fea0003800000 */
[----:B------:R1:W-:Y:S02]  /*11f0*/  STS [UR8+0x20], R7 ;  /* 0x00002007ff007988 */ /* 0x0003e40008000808 */
.L_x_42:
[----:B------:R-:W-:Y:S05]  /*1200*/  @P3 BRA `(.L_x_44) ;  /* 0x0000000000243947 */ /* 0x000fea0003800000 */
[----:B------:R1:W-:Y:S02]  /*1210*/  STS [UR8+0x24], R6 ;  /* 0x00002406ff007988 */ /* 0x0003e40008000808 */
.L_x_43:
[----:B------:R-:W-:Y:S05]  /*1220*/  @P3 BRA `(.L_x_45) ;  /* 0x00000000002c3947 */ /* 0x000fea0003800000 */
[----:B-12-45:R-:W1:Y:S01]  /*1230*/  LDS R2, [UR8+0x1c] ;  /* 0x00001c08ff027984 */ /* 0x036e620008000800 */
[----:B------:R-:W2:Y:S02]  /*1240*/  LDC.64 R6, c[0x0][0x3b8] ;  /* 0x0000ee00ff067b82 */ /* 0x000ea40000000a00 */
[--C-:B--2---:R-:W-:Y:S02]  /*1250*/  SHF.R.U32.HI R5, RZ, 0x4, R7.reuse ;  /* 0x00000004ff057819 */ /* 0x104fe40000011607 */
[----:B------:R-:W-:-:S05]  /*1260*/  SHF.R.U64 R3, R6, 0x4, R7 ;  /* 0x0000000406037819 */ /* 0x000fca0000001207 */
[----:B------:R2:W-:Y:S01]  /*1270*/  STS [UR8+0xc], R3 ;  /* 0x00000c03ff007988 */ /* 0x0005e20008000808 */
[----:B-1----:R-:W-:-:S05]  /*1280*/  LOP3.LUT R2, R2, 0xf, R5, 0xb8, !PT ;  /* 0x0000000f02027812 */ /* 0x002fca00078eb805 */
[----:B------:R2:W-:Y:S02]  /*1290*/  STS [UR8+0x1c], R2 ;  /* 0x00001c02ff007988 */ /* 0x0005e40008000808 */
.L_x_44:
[----:B------:R-:W-:Y:S05]  /*12a0*/  @P3 BRA `(.L_x_46) ;  /* 0x00000000001c3947 */ /* 0x000fea0003800000 */
[----:B-12-45:R-:W1:Y:S02]  /*12b0*/  LDS R2, [UR8+0x34] ;  /* 0x00003408ff027984 */ /* 0x036e640008000800 */
[----:B-1----:R-:W-:-:S05]  /*12c0*/  LOP3.LUT R2, R2, 0x7, RZ, 0xb8, !PT ;  /* 0x0000000702027812 */ /* 0x002fca00078eb8ff */
[----:B------:R1:W-:Y:S02]  /*12d0*/  STS [UR8+0x34], R2 ;  /* 0x00003402ff007988 */ /* 0x0003e40008000808 */
.L_x_45:
[----:B------:R-:W-:Y:S05]  /*12e0*/  @P3 BRA `(.L_x_47) ;  /* 0x00000000001c3947 */ /* 0x000fea0003800000 */
[----:B-12-45:R-:W1:Y:S02]  /*12f0*/  LDS R2, [UR8+0x34] ;  /* 0x00003408ff027984 */ /* 0x036e640008000800 */
[----:B-1----:R-:W-:-:S05]  /*1300*/  LOP3.LUT R2, R2, 0x38, RZ, 0xb8, !PT ;  /* 0x0000003802027812 */ /* 0x002fca00078eb8ff */
[----:B------:R1:W-:Y:S02]  /*1310*/  STS [UR8+0x34], R2 ;  /* 0x00003402ff007988 */ /* 0x0003e40008000808 */
.L_x_46:
[----:B------:R-:W-:Y:S05]  /*1320*/  @P3 BRA `(.L_x_48) ;  /* 0x00000000001c3947 */ /* 0x000fea0003800000 */
[----:B-12-45:R-:W1:Y:S02]  /*1330*/  LDS R2, [UR8+0x8] ;  /* 0x00000808ff027984 */ /* 0x036e640008000800 */
[----:B-1----:R-:W-:-:S05]  /*1340*/  LOP3.LUT R2, R2, 0x780, RZ, 0xb8, !PT ;  /* 0x0000078002027812 */ /* 0x002fca00078eb8ff */
[----:B------:R1:W-:Y:S02]  /*1350*/  STS [UR8+0x8], R2 ;  /* 0x00000802ff007988 */ /* 0x0003e40008000808 */
.L_x_47:
[----:B------:R-:W-:Y:S05]  /*1360*/  @P3 BRA `(.L_x_49) ;  /* 0x0000000000283947 */ /* 0x000fea0003800000 */
[----:B-12-45:R-:W1:Y:S02]  /*1370*/  LDS R2, [UR8+0x8] ;  /* 0x00000808ff027984 */ /* 0x036e640008000800 */
[----:B-1----:R-:W-:-:S05]  /*1380*/  LOP3.LUT R2, R2, 0x1800, RZ, 0xb8, !PT ;  /* 0x0000180002027812 */ /* 0x002fca00078eb8ff */
[----:B------:R1:W-:Y:S02]  /*1390*/  STS [UR8+0x8], R2 ;  /* 0x00000802ff007988 */ /* 0x0003e40008000808 */
.L_x_48:
[----:B------:R-:W-:Y:S05]  /*13a0*/  @P3 BREAK.RELIABLE B2 ;  /* 0x0000000000023942 */ /* 0x000fea0003800100 */
[----:B------:R-:W-:Y:S05]  /*13b0*/  @P3 BRA `(.L_x_50) ;  /* 0x0000000000243947 */ /* 0x000fea0003800000 */
[----:B-12-45:R-:W1:Y:S01]  /*13c0*/  LDS R2, [UR8+0x8] ;  /* 0x00000808ff027984 */ /* 0x036e620008000800 */
[----:B------:R-:W-:-:S05]  /*13d0*/  IMAD.MOV.U32 R3, RZ, RZ, 0x6000 ;  /* 0x00006000ff037424 */ /* 0x000fca00078e00ff */
[----:B-1----:R-:W-:-:S04]  /*13e0*/  LOP3.LUT R2, R2, 0x6000, R3, 0xd8, !PT ;  /* 0x0000600002027812 */ /* 0x002fc800078ed803 */
[----:B------:R-:W-:-:S05]  /*13f0*/  LOP3.LUT R2, R2, 0x400000, RZ, 0xb8, !PT ;  /* 0x0040000002027812 */ /* 0x000fca00078eb8ff */
[----:B------:R1:W-:Y:S02]  /*1400*/  STS [UR8+0x8], R2 ;  /* 0x00000802ff007988 */ /* 0x0003e40008000808 */
.L_x_49:
[----:B------:R-:W-:Y:S05]  /*1410*/  BSYNC.RELIABLE B2 ;  /* 0x0000000000027941 */ /* 0x000fea0003800100 */
.L_x_40:
[----:B-12-45:R-:W1:Y:S02]  /*1420*/  @!P3 LDS R2, [UR8+0x8] ;  /* 0x00000808ff02b984 */ /* 0x036e640008000800 */
[----:B-1----:R-:W-:-:S05]  /*1430*/  @!P3 LOP3.LUT R2, R2, 0x8000, RZ, 0xb8, !PT ;  /* 0x000080000202b812 */ /* 0x002fca00078eb8ff */
[----:B------:R1:W-:Y:S02]  /*1440*/  @!P3 STS [UR8+0x8], R2 ;  /* 0x00000802ff00b988 */ /* 0x0003e40008000808 */
.L_x_50:
[----:B------:R-:W-:Y:S05]  /*1450*/  BSYNC.RECONVERGENT B3 ;  /* 0x0000000000037941 */ /* 0x000fea0003800200 */
.L_x_39:
        /* <DEDUP_REMOVED lines=9> */
[----:B-1-3--:R-:W-:-:S05]  /*14f0*/  IMAD.SHL.U32 R4, R2, 0x4, RZ ;  /* 0x0000000402047824 */ /* 0x00afca00078e00ff */
        /* <DEDUP_REMOVED lines=8> */
.L_x_51:
[----:B------:R-:W-:Y:S05]  /*1580*/  @P0 BRA `(.L_x_52) ;  /* 0x00000000000c0947 */ /* 0x000fea0003800000 */
[----:B------:R0:W-:Y:S01]  /*1590*/  UTMACMDFLUSH ;  /* 0x00000000000079b7 */ /* 0x0001e20000000000 */
[----:B------:R-:W-:Y:S05]  /*15a0*/  @P0 BRA `(.L_x_52) ;  /* 0x0000000000040947 */ /* 0x000fea0003800000 */
[----:B------:R-:W-:-:S04]  /*15b0*/  DEPBAR.LE SB0, 0x0 ;  /* 0x000080000000791a */ /* 0x000fc80000000000 */
.L_x_52:
[----:B------:R-:W-:Y:S05]  /*15c0*/  WARPSYNC.ALL ;  /* 0x0000000000007948 */ /* 0x000fea0003800000 */
[----:B------:R-:W-:Y:S01]  /*15d0*/  NOP ;  /* 0x0000000000007918 */ /* 0x000fe20000000000 */
[----:B--2---:R-:W-:Y:S01]  /*15e0*/  BAR.SYNC.DEFER_BLOCKING 0x0 ;  /* 0x0000000000007b1d */ /* 0x004fe20000010000 */
[----:B-1--45:R-:W-:Y:S01]  /*15f0*/  SHF.R.U32.HI R2, RZ, 0x5, R0 ;  /* 0x00000005ff027819 */ /* 0x032fe20000011600 */
[----:B------:R-:W-:-:S03]  /*1600*/  UIADD3 UR12, UPT, UPT, UR8, 0x4820, URZ ;  /* 0x00004820080c7890 */ /* 0x000fc6000fffe0ff */
[----:B------:R-:W-:Y:S01]  /*1610*/  R2UR UR22, R2 ;  /* 0x00000000021672ca */ /* 0x000fe200000e0000 */
[----:B------:R-:W-:Y:S01]  /*1620*/  VOTEU.ALL UP0, P3 ;  /* 0x0000000000ff7886 */ /* 0x000fe20001800000 */
[----:B------:R-:W-:Y:S01]  /*1630*/  UMOV UR4, 0x1 ;  /* 0x0000000100047882 */ /* 0x000fe20000000000 */
[----:B------:R-:W-:Y:S01]  /*1640*/  VOTEU.ALL UP1, P3 ;  /* 0x0000000000ff7886 */ /* 0x000fe20001820000 */
[----:B------:R-:W-:Y:S02]  /*1650*/  BSSY.RECONVERGENT B3, `(.L_x_53) ;  /* 0x0000018000037945 */ /* 0x000fe40003800200 */
[----:B------:R-:W-:-:S04]  /*1660*/  @!UP0 UIADD3 UR10, UPT, UPT, -UR4, 0x100000, URZ ;  /* 0x00100000040a8890 */ /* 0x000fc8000fffe1ff */
[----:B------:R-:W-:Y:S02]  /*1670*/  @!UP0 USHF.L.U32 UR11, UR10, 0xb, URZ ;  /* 0x0000000b0a0b8899 */ /* 0x000fe400080006ff */
[----:B------:R-:W-:Y:S02]  /*1680*/  @!UP0 USHF.L.U32 UR10, UR10, 0x1, URZ ;  /* 0x000000010a0a8899 */ /* 0x000fe400080006ff */
[----:B------:R-:W-:-:S04]  /*1690*/  @!UP0 UIADD3 UR4, UPT, UPT, -UR4, 0x100000, URZ ;  /* 0x0010000004048890 */ /* 0x000fc8000fffe1ff */
[----:B------:R-:W-:Y:S02]  /*16a0*/  @!UP0 USHF.L.U32 UR5, UR4, 0xb, URZ ;  /* 0x0000000b04058899 */ /* 0x000fe400080006ff */
[----:B------:R-:W-:Y:S01]  /*16b0*/  @!UP0 USHF.L.U32 UR4, UR4, 0x1, URZ ;  /* 0x0000000104048899 */ /* 0x000fe200080006ff */
[----:B------:R-:W-:Y:S01]  /*16c0*/  VOTEU.ALL UP0, P3 ;  /* 0x0000000000ff7886 */ /* 0x000fe20001800000 */
[----:B------:R-:W1:Y:S04]  /*16d0*/  FENCE.VIEW.ASYNC.S ;  /* 0x00000000000073c6 */ /* 0x000e680000000000 */
[----:B-1----:R1:W2:Y:S06]  /*16e0*/  @!UP0 SYNCS.EXCH.64 URZ, [UR8+0x4800], UR10 ;  /* 0x0048000a08ff85b2 */ /* 0x0022ac0008000100 */
[----:B------:R1:W2:Y:S02]  /*16f0*/  @!UP1 SYNCS.EXCH.64 URZ, [UR8+0x4820], UR4 ;  /* 0x0048200408ff95b2 */ /* 0x0002a40008000100 */
[----:B--2---:R-:W-:Y:S06]  /*1700*/  BAR.SYNC.DEFER_BLOCKING 0x0 ;  /* 0x0000000000007b1d */ /* 0x004fec0000010000 */
[----:B------:R-:W-:Y:S05]  /*1710*/  @P3 BRA `(.L_x_54) ;  /* 0x00000000002c3947 */ /* 0x000fea0003800000 */
[----:B-1----:R-:W-:Y:S02]  /*1720*/  UMOV UR4, 0x1 ;  /* 0x0000000100047882 */ /* 0x002fe40000000000 */
[----:B------:R-:W-:-:S04]  /*1730*/  UIADD3 UR10, UPT, UPT, -UR4, 0x100000, URZ ;  /* 0x00100000040a7890 */ /* 0x000fc8000fffe1ff */
[----:B------:R-:W-:Y:S02]  /*1740*/  USHF.L.U32 UR11, UR10, 0xb, URZ ;  /* 0x0000000b0a0b7899 */ /* 0x000fe400080006ff */
[----:B------:R-:W-:Y:S02]  /*1750*/  USHF.L.U32 UR10, UR10, 0x1, URZ ;  /* 0x000000010a0a7899 */ /* 0x000fe400080006ff */
[----:B------:R-:W-:-:S04]  /*1760*/  UIADD3 UR4, UPT, UPT, -UR4, 0x100000, URZ ;  /* 0x0010000004047890 */ /* 0x000fc8000fffe1ff */
[----:B------:R-:W-:Y:S02]  /*1770*/  USHF.L.U32 UR5, UR4, 0xb, URZ ;  /* 0x0000000b04057899 */ /* 0x000fe400080006ff */
[----:B------:R-:W-:Y:S01]  /*1780*/  USHF.L.U32 UR4, UR4, 0x1, URZ ;  /* 0x0000000104047899 */ /* 0x000fe200080006ff */
[----:B------:R-:W1:Y:S03]  /*1790*/  FENCE.VIEW.ASYNC.S ;  /* 0x00000000000073c6 */ /* 0x000e660000000000 */
[----:B-1----:R2:W4:Y:S08]  /*17a0*/  SYNCS.EXCH.64 URZ, [UR8+0x4808], UR10 ;  /* 0x0048080a08ff75b2 */ /* 0x0025300008000100 */
[----:B------:R2:W5:Y:S02]  /*17b0*/  SYNCS.EXCH.64 URZ, [UR8+0x4828], UR4 ;  /* 0x0048280408ff75b2 */ /* 0x0005640008000100 */
[----:B--2---:R-:W-:Y:S01]  /*17c0*/  NOP ;  /* 0x0000000000007918 */ /* 0x004fe20000000000 */
.L_x_54:
[----:B-1----:R-:W-:Y:S05]  /*17d0*/  BSYNC.RECONVERGENT B3 ;  /* 0x0000000000037941 */ /* 0x002fea0003800200 */
.L_x_53:
[----:B----45:R-:W-:Y:S01]  /*17e0*/  BAR.SYNC.DEFER_BLOCKING 0x0 ;  /* 0x0000000000007b1d */ /* 0x030fe20000010000 */
[----:B------:R-:W-:Y:S01]  /*17f0*/  USHF.L.U32 UR19, UR7, 0x6, URZ ;  /* 0x0000000607137899 */ /* 0x000fe200080006ff */
[----:B------:R-:W-:Y:S01]  /*1800*/  ISETP.GE.AND P0, PT, R10, 0x1, PT ;  /* 0x000000010a00780c */ /* 0x000fe20003f06270 */
[----:B------:R-:W-:-:S03]  /*1810*/  USHF.L.U32 UR14, UR9, 0x7, URZ ;  /* 0x00000007090e7899 */ /* 0x000fc600080006ff */
[----:B------:R-:W-:Y:S04]  /*1820*/  BSSY.RECONVERGENT B3, `(.L_x_55) ;  /* 0x000000d000037945 */ /* 0x000fe80003800200 */
[----:B------:R-:W-:Y:S05]  /*1830*/  @P3 BRA `(.L_x_56) ;  /* 0x00000000002c3947 */ /* 0x000fea0003800000 */
[----:B------:R-:W-:Y:S02]  /*1840*/  UMOV UR4, 0x1 ;  /* 0x0000000100047882 */ /* 0x000fe40000000000 */
[----:B------:R-:W-:-:S04]  /*1850*/  UIADD3 UR10, UPT, UPT, -UR4, 0x100000, URZ ;  /* 0x00100000040a7890 */ /* 0x000fc8000fffe1ff */
[----:B------:R-:W-:Y:S02]  /*1860*/  USHF.L.U32 UR11, UR10, 0xb, URZ ;  /* 0x0000000b0a0b7899 */ /* 0x000fe400080006ff */
[----:B------:R-:W-:Y:S02]  /*1870*/  USHF.L.U32 UR10, UR10, 0x1, URZ ;  /* 0x000000010a0a7899 */ /* 0x000fe400080006ff */
[----:B------:R-:W-:-:S04]  /*1880*/  UIADD3 UR4, UPT, UPT, -UR4, 0x100000, URZ ;  /* 0x0010000004047890 */ /* 0x000fc8000fffe1ff */
[----:B------:R-:W-:Y:S02]  /*1890*/  USHF.L.U32 UR5, UR4, 0xb, URZ ;  /* 0x0000000b04057899 */ /* 0x000fe400080006ff */
[----:B------:R-:W-:Y:S01]  /*18a0*/  USHF.L.U32 UR4, UR4, 0x1, URZ ;  /* 0x0000000104047899 */ /* 0x000fe200080006ff */
[----:B------:R-:W1:Y:S03]  /*18b0*/  FENCE.VIEW.ASYNC.S ;  /* 0x00000000000073c6 */ /* 0x000e660000000000 */
[----:B-1----:R1:W2:Y:S08]  /*18c0*/  SYNCS.EXCH.64 URZ, [UR8+0x4810], UR10 ;  /* 0x0048100a08ff75b2 */ /* 0x0022b00008000100 */
[----:B------:R1:W4:Y:S01]  /*18d0*/  SYNCS.EXCH.64 URZ, [UR8+0x4830], UR4 ;  /* 0x0048300408ff75b2 */ /* 0x0003220008000100 */
[----:B------:R-:W-:Y:S01]  /*18e0*/  NOP ;  /* 0x0000000000007918 */ /* 0x000fe20000000000 */
.L_x_56:
[----:B-1----:R-:W-:Y:S05]  /*18f0*/  BSYNC.RECONVERGENT B3 ;  /* 0x0000000000037941 */ /* 0x002fea0003800200 */
.L_x_55:
[----:B------:R-:W-:Y:S05]  /*1900*/  @!P0 BRA `(.L_x_57) ;  /* 0x0000000400cc8947 */ /* 0x000fea0003800000 */
[----:B--2-4-:R-:W-:Y:S01]  /*1910*/  BAR.SYNC.DEFER_BLOCKING 0x0 ;  /* 0x0000000000007b1d */ /* 0x014fe20000010000 */
[----:B------:R-:W-:Y:S01]  /*1920*/  ELECT P1, URZ, PT ;  /* 0x0000000000ff782f */ /* 0x000fe20003820000 */
[----:B------:R-:W-:Y:S01]  /*1930*/  @!P3 IMAD.MOV.U32 R2, RZ, RZ, 0x1800 ;  /* 0x00001800ff02b424 */ /* 0x000fe200078e00ff */
[----:B------:R-:W-:Y:S02]  /*1940*/  UIADD3 UR16, UPT, UPT, UR8, 0x3000, URZ ;  /* 0x0000300008107890 */ /* 0x000fe4000fffe0ff */
[----:B------:R-:W-:Y:S02]  /*1950*/  ISETP.LT.U32.AND P1, PT, R68, 0x20, P1 ;  /* 0x000000204400780c */ /* 0x000fe40000f21070 */
[----:B------:R-:W-:Y:S01]  /*1960*/  ELECT P0, URZ, PT ;  /* 0x0000000000ff782f */ /* 0x000fe20003800000 */
[----:B------:R-:W-:-:S03]  /*1970*/  UMOV UR10, UR14 ;  /* 0x0000000e000a7c82 */ /* 0x000fc60008000000 */
[----:B------:R-:W-:-:S07]  /*1980*/  ISETP.LT.U32.AND P0, PT, R68, 0x20, P0 ;  /* 0x000000204400780c */ /* 0x000fce0000701070 */
[----:B------:R-:W-:Y:S01]  /*1990*/  VOTEU.ANY UP0, P1 ;  /* 0x0000000000ff7886 */ /* 0x000fe20000800100 */
[----:B------:R-:W-:-:S04]  /*19a0*/  VOTEU.ANY UP2, P1 ;  /* 0x0000000000ff7886 */ /* 0x000fc80000840100 */
[----:B------:R-:W-:Y:S02]  /*19b0*/  @UP0 UIADD3 UR17, UPT, UPT, UR8, 0x4800, URZ ;  /* 0x0000480008110890 */ /* 0x000fe4000fffe0ff */
[----:B------:R1:W-:Y:S01]  /*19c0*/  @!P3 SYNCS.ARRIVE.TRANS64 RZ, [UR8+0x4800], R2 ;  /* 0x00480002ffffb9a7 */ /* 0x0003e20008000008 */
[----:B------:R-:W-:Y:S01]  /*19d0*/  @UP0 UMOV UR18, URZ ;  /* 0x000000ff00120c82 */ /* 0x000fe20008000000 */
[----:B------:R-:W-:Y:S01]  /*19e0*/  BAR.SYNC.DEFER_BLOCKING 0x0 ;  /* 0x0000000000007b1d */ /* 0x000fe20000010000 */
[----:B------:R-:W-:-:S05]  /*19f0*/  UISETP.NE.U32.AND UP0, UPT, UR22, URZ, UPT ;  /* 0x000000ff1600728c */ /* 0x000fca000bf05070 */
[----:B------:R-:W-:Y:S01]  /*1a00*/  VOTEU.ANY UP1, P0 ;  /* 0x0000000000ff7886 */ /* 0x000fe20000020100 */
[----:B------:R-:W-:-:S04]  /*1a10*/  VOTEU.ANY UP3, P0 ;  /* 0x0000000000ff7886 */ /* 0x000fc80000060100 */
[----:B------:R-:W-:Y:S01]  /*1a20*/  @UP1 UIADD3 UR9, UPT, UPT, UR8, 0x4800, URZ ;  /* 0x0000480008091890 */ /* 0x000fe2000fffe0ff */
[----:B------:R-:W-:Y:S01]  /*1a30*/  @UP1 UMOV UR11, URZ ;  /* 0x000000ff000b1c82 */ /* 0x000fe20008000000 */
[----:B------:R1:W-:Y:S01]  /*1a40*/  @UP2 UTMALDG.2D [UR16], [UR24] ;  /* 0x00000010180025b4 */ /* 0x0003e20008008000 */
[----:B------:R2:W-:Y:S06]  /*1a50*/  MEMBAR.ALL.CTA ;  /* 0x0000000000007992 */ /* 0x0005ec0000008000 */
[----:B--2---:R-:W2:Y:S02]  /*1a60*/  FENCE.VIEW.ASYNC.S ;  /* 0x00000000000073c6 */ /* 0x004ea40000000000 */
[----:B--2---:R-:W-:Y:S06]  /*1a70*/  BAR.SYNC.DEFER_BLOCKING 0x0 ;  /* 0x0000000000007b1d */ /* 0x004fec0000010000 */
[----:B------:R1:W-:Y:S02]  /*1a80*/  @UP3 UTMALDG.2D [UR8], [UR26] ;  /* 0x000000081a0035b4 */ /* 0x0003e40008008000 */
[----:B------:R-:W-:Y:S06]  /*1a90*/  BAR.SYNC.DEFER_BLOCKING 0x0 ;  /* 0x0000000000007b1d */ /* 0x000fec0000010000 */
[----:B------:R-:W2:Y:S02]  /*1aa0*/  SYNCS.PHASECHK.TRANS64.TRYWAIT P0, [UR8+0x4800], RZ ;  /* 0x004800ffff0075a7 */ /* 0x000ea40008001108 */
[----:B-12---:R-:W-:Y:S05]  /*1ab0*/  @!P0 BRA `(.L_x_58) ;  /* 0x0000000c00608947 */ /* 0x006fea0003800000 */
.L_x_74:
[----:B------:R-:W-:Y:S05]  /*1ac0*/  BRA.U UP0, `(.L_x_59) ;  /* 0x0000000100287547 */ /* 0x000fea000b800000 */
[----:B------:R-:W-:Y:S02]  /*1ad0*/  USHF.R.U32.HI UR4, URZ, 0x4, UR16 ;  /* 0x00000004ff047899 */ /* 0x000fe40008011610 */
[----:B------:R-:W-:Y:S02]  /*1ae0*/  USHF.R.U32.HI UR6, URZ, 0x4, UR8 ;  /* 0x00000004ff067899 */ /* 0x000fe40008011608 */
[----:B------:R-:W-:Y:S02]  /*1af0*/  USGXT.U32 UR4, UR4, 0xe ;  /* 0x0000000e0404789a */ /* 0x000fe40008000000 */
[----:B------:R-:W-:Y:S01]  /*1b00*/  USGXT.U32 UR6, UR6, 0xe ;  /* 0x0000000e0606789a */ /* 0x000fe20008000000 */
[----:B------:R-:W-:Y:S01]  /*1b10*/  UMOV UR10, 0x0 ;  /* 0x00000000000a7882 */ /* 0x000fe20000000000 */
[----:B------:R-:W-:Y:S01]  /*1b20*/  UMOV UR11, 0x4210010 ;  /* 0x04210010000b7882 */ /* 0x000fe20000000000 */
[----:B------:R-:W-:Y:S01]  /*1b30*/  UMOV UR5, 0xc0004010 ;  /* 0xc000401000057882 */ /* 0x000fe20000000000 */
[----:B------:R-:W-:-:S05]  /*1b40*/  UMOV UR7, 0x40004040 ;  /* 0x4000404000077882 */ /* 0x000fca0000000000 */
[----:B------:R1:W-:Y:S01]  /*1b50*/  UTCQMMA gdesc[UR4], gdesc[UR6], tmem[UR23], tmem[UR10], idesc[UR11], !UPT ;  /* 0x00ff0a06040075ea */ /* 0x0003e2000f800317 */
[----:B------:R-:W-:Y:S02]  /*1b60*/  NOP ;  /* 0x0000000000007918 */ /* 0x000fe40000000000 */
.L_x_59:
[----:B------:R-:W-:Y:S01]  /*1b70*/  ELECT P0, URZ, PT ;  /* 0x0000000000ff782f */ /* 0x000fe20003800000 */
[----:B-1----:R-:W-:Y:S01]  /*1b80*/  UMOV UR4, UR12 ;  /* 0x0000000c00047c82 */ /* 0x002fe20008000000 */
[----:B------:R-:W-:Y:S02]  /*1b90*/  UMOV UR5, URZ ;  /* 0x000000ff00057c82 */ /* 0x000fe40008000000 */
[----:B------:R-:W-:-:S13]  /*1ba0*/  ISETP.LT.U32.AND P0, PT, R68, 0x20, P0 ;  /* 0x000000204400780c */ /* 0x000fda0000701070 */
[----:B------:R-:W-:Y:S01]  /*1bb0*/  VOTEU.ANY UP0, P0 ;  /* 0x0000000000ff7886 */ /* 0x000fe20000000100 */
[----:B------:R-:W-:Y:S01]  /*1bc0*/  VOTEU.ANY UP1, P0 ;  /* 0x0000000000ff7886 */ /* 0x000fe20000020100 */
[----:B------:R-:W-:-:S03]  /*1bd0*/  ISETP.GE.U32.AND P0, PT, R10, 0x21, PT ;  /* 0x000000210a00780c */ /* 0x000fc60003f06070 */
[----:B------:R-:W-:Y:S02]  /*1be0*/  @UP0 UMOV UR4, UR4 ;  /* 0x0000000400040c82 */ /* 0x000fe40008000000 */
[----:B------:R1:W-:Y:S01]  /*1bf0*/  @UP1 UTCBAR [UR4], URZ ;  /* 0x000000ff040013e9 */ /* 0x0003e200080000ff */
[----:B------:R-:W-:Y:S06]  /*1c00*/  BAR.SYNC.DEFER_BLOCKING 0x0 ;  /* 0x0000000000007b1d */ /* 0x000fec0000010000 */
[----:B------:R-:W2:Y:S02]  /*1c10*/  SYNCS.PHASECHK.TRANS64.TRYWAIT P1, [UR8+0x4820], RZ ;  /* 0x004820ffff0075a7 */ /* 0x000ea40008021108 */
[----:B-12---:R-:W-:Y:S05]  /*1c20*/  @!P1 BRA `(.L_x_60) ;  /* 0x0000000c00109947 */ /* 0x006fea0003800000 */
.L_x_75:
[----:B------:R-:W-:Y:S01]  /*1c30*/  UMOV UR4, URZ ;  /* 0x000000ff00047c82 */ /* 0x000fe20008000000 */
[----:B------:R-:W-:Y:S05]  /*1c40*/  @!P0 BRA `(.L_x_57) ;  /* 0x0000000000fc8947 */ /* 0x000fea0003800000 */
[----:B------:R-:W1:Y:S01]  /*1c50*/  LDCU UR28, c[0x0][0x3a0] ;  /* 0x00007400ff1c77ac */ /* 0x000e620008000800 */
[----:B------:R-:W-:Y:S01]  /*1c60*/  UMOV UR5, 0x1 ;  /* 0x0000000100057882 */ /* 0x000fe20000000000 */
[----:B------:R-:W-:-:S05]  /*1c70*/  UMOV UR18, 0x20 ;  /* 0x0000002000127882 */ /* 0x000fca0000000000 */
.L_x_64:
[----:B------:R-:W-:Y:S01]  /*1c80*/  BAR.SYNC.DEFER_BLOCKING 0x0 ;  /* 0x0000000000007b1d */ /* 0x000fe20000010000 */
[----:B------:R-:W-:Y:S01]  /*1c90*/  ULEA UR9, UR5, UR8, 0x3 ;  /* 0x0000000805097291 */ /* 0x000fe2000f8e18ff */
[----:B------:R-:W-:Y:S01]  /*1ca0*/  @!P3 IMAD.MOV.U32 R2, RZ, RZ, 0x1800 ;  /* 0x00001800ff02b424 */ /* 0x000fe200078e00ff */
[----:B------:R-:W-:Y:S01]  /*1cb0*/  ELECT P1, URZ, PT ;  /* 0x0000000000ff782f */ /* 0x000fe20003820000 */
[----:B------:R-:W-:-:S03]  /*1cc0*/  ULEA UR16, UR5, UR8, 0xb ;  /* 0x0000000805107291 */ /* 0x000fc6000f8e58ff */
[----:B------:R-:W-:Y:S02]  /*1cd0*/  ISETP.LT.U32.AND P1, PT, R68, 0x20, P1 ;  /* 0x000000204400780c */ /* 0x000fe40000f21070 */
[----:B------:R-:W-:Y:S01]  /*1ce0*/  ELECT P0, URZ, PT ;  /* 0x0000000000ff782f */ /* 0x000fe20003800000 */
[----:B------:R-:W-:-:S03]  /*1cf0*/  UIADD3 UR16, UPT, UPT, UR16, 0x3000, URZ ;  /* 0x0000300010107890 */ /* 0x000fc6000fffe0ff */
[----:B------:R-:W-:Y:S01]  /*1d00*/  ISETP.LT.U32.AND P0, PT, R68, 0x20, P0 ;  /* 0x000000204400780c */ /* 0x000fe20000701070 */
[----:B------:R-:W-:Y:S01]  /*1d10*/  ULEA UR12, UR5, UR8, 0xc ;  /* 0x00000008050c7291 */ /* 0x000fe2000f8e60ff */
[----:B------:R-:W-:Y:S01]  /*1d20*/  UMOV UR15, UR18 ;  /* 0x00000012000f7c82 */ /* 0x000fe20008000000 */
[----:B------:R-:W-:-:S04]  /*1d30*/  USHF.L.U32 UR6, UR4, 0x1f, URZ ;  /* 0x0000001f04067899 */ /* 0x000fc800080006ff */
[----:B------:R-:W-:Y:S01]  /*1d40*/  VOTEU.ANY UP0, P1 ;  /* 0x0000000000ff7886 */ /* 0x000fe20000800100 */
[----:B------:R2:W-:Y:S04]  /*1d50*/  @!P3 SYNCS.ARRIVE.TRANS64 RZ, [UR9+0x4800], R2 ;  /* 0x00480002ffffb9a7 */ /* 0x0005e80008000009 */
[----:B------:R-:W-:Y:S01]  /*1d60*/  @UP0 UIADD3 UR17, UPT, UPT, UR9, 0x4800, URZ ;  /* 0x0000480009110890 */ /* 0x000fe2000fffe0ff */
[----:B------:R-:W-:Y:S01]  /*1d70*/  VOTEU.ANY UP0, P1 ;  /* 0x0000000000ff7886 */ /* 0x000fe20000800100 */
[----:B------:R-:W-:Y:S01]  /*1d80*/  BAR.SYNC.DEFER_BLOCKING 0x0 ;  /* 0x0000000000007b1d */ /* 0x000fe20000010000 */
[----:B--2---:R-:W-:-:S05]  /*1d90*/  IMAD.U32 R2, RZ, RZ, UR6 ;  /* 0x00000006ff027e24 */ /* 0x004fca000f8e00ff */
[----:B------:R-:W-:-:S05]  /*1da0*/  VOTEU.ANY UP1, P0 ;  /* 0x0000000000ff7886 */ /* 0x000fca0000020100 */
[----:B------:R-:W-:Y:S01]  /*1db0*/  @UP1 UIADD3 UR13, UPT, UPT, UR9, 0x4800, URZ ;  /* 0x00004800090d1890 */ /* 0x000fe2000fffe0ff */
[----:B------:R-:W-:Y:S01]  /*1dc0*/  VOTEU.ANY UP1, P0 ;  /* 0x0000000000ff7886 */ /* 0x000fe20000020100 */
[----:B------:R2:W-:Y:S01]  /*1dd0*/  @UP0 UTMALDG.2D [UR16], [UR24] ;  /* 0x00000010180005b4 */ /* 0x0005e20008008000 */
[----:B------:R-:W-:Y:S01]  /*1de0*/  UISETP.NE.U32.AND UP0, UPT, UR22, URZ, UPT ;  /* 0x000000ff1600728c */ /* 0x000fe2000bf05070 */
[----:B------:R4:W-:Y:S06]  /*1df0*/  MEMBAR.ALL.CTA ;  /* 0x0000000000007992 */ /* 0x0009ec0000008000 */
[----:B----4-:R-:W4:Y:S02]  /*1e00*/  FENCE.VIEW.ASYNC.S ;  /* 0x00000000000073c6 */ /* 0x010f240000000000 */
[----:B----4-:R-:W-:Y:S06]  /*1e10*/  BAR.SYNC.DEFER_BLOCKING 0x0 ;  /* 0x0000000000007b1d */ /* 0x010fec0000010000 */
[----:B------:R2:W-:Y:S02]  /*1e20*/  @UP1 UTMALDG.2D [UR12], [UR26] ;  /* 0x0000000c1a0015b4 */ /* 0x0005e40008008000 */
[----:B------:R-:W-:Y:S06]  /*1e30*/  BAR.SYNC.DEFER_BLOCKING 0x0 ;  /* 0x0000000000007b1d */ /* 0x000fec0000010000 */
[----:B------:R-:W4:Y:S02]  /*1e40*/  SYNCS.PHASECHK.TRANS64.TRYWAIT P0, [UR9+0x4800], R2 ;  /* 0x00480002ff0075a7 */ /* 0x000f240008001109 */
[----:B--2-4-:R-:W-:Y:S05]  /*1e50*/  @!P0 BRA `(.L_x_61) ;  /* 0x0000000800908947 */ /* 0x014fea0003800000 */
.L_x_76:
        /* <DEDUP_REMOVED lines=9> */
[----:B------:R2:W-:Y:S01]  /*1ef0*/  UTCQMMA gdesc[UR6], gdesc[UR10], tmem[UR23], tmem[UR12], idesc[UR13], UPT ;  /* 0x00ff0c0a060075ea */ /* 0x0005e2000b800317 */
[----:B------:R-:W-:Y:S02]  /*1f00*/  NOP ;  /* 0x0000000000007918 */ /* 0x000fe40000000000 */
.L_x_62:
[----:B------:R-:W-:Y:S01]  /*1f10*/  ELECT P0, URZ, PT ;  /* 0x0000000000ff782f */ /* 0x000fe20003800000 */
[----:B--2---:R-:W-:-:S03]  /*1f20*/  UIADD3 UR6, UPT, UPT, UR9, 0x4820, URZ ;  /* 0x0000482009067890 */ /* 0x004fc6000fffe0ff */
[----:B------:R-:W-:Y:S01]  /*1f30*/  ISETP.LT.U32.AND P0, PT, R68, 0x20, P0 ;  /* 0x000000204400780c */ /* 0x000fe20000701070 */
[----:B------:R-:W-:-:S12]  /*1f40*/  UMOV UR7, URZ ;  /* 0x000000ff00077c82 */ /* 0x000fd80008000000 */
[----:B------:R-:W-:Y:S01]  /*1f50*/  VOTEU.ANY UP0, P0 ;  /* 0x0000000000ff7886 */ /* 0x000fe20000000100 */
[----:B------:R-:W-:-:S04]  /*1f60*/  VOTEU.ANY UP1, P0 ;  /* 0x0000000000ff7886 */ /* 0x000fc80000020100 */
[----:B------:R-:W-:Y:S02]  /*1f70*/  @UP0 UMOV UR6, UR6 ;  /* 0x0000000600060c82 */ /* 0x000fe40008000000 */
[----:B------:R2:W-:Y:S01]  /*1f80*/  @UP1 UTCBAR [UR6], URZ ;  /* 0x000000ff060013e9 */ /* 0x0005e200080000ff */
[----:B------:R-:W-:Y:S06]  /*1f90*/  BAR.SYNC.DEFER_BLOCKING 0x0 ;  /* 0x0000000000007b1d */ /* 0x000fec0000010000 */
[----:B------:R-:W4:Y:S02]  /*1fa0*/  SYNCS.PHASECHK.TRANS64.TRYWAIT P0, [UR9+0x4820], R2 ;  /* 0x00482002ff0075a7 */ /* 0x000f240008001109 */
[----:B--2-4-:R-:W-:Y:S05]  /*1fb0*/  @!P0 BRA `(.L_x_63) ;  /* 0x0000000800448947 */ /* 0x014fea0003800000 */
.L_x_77:
[----:B------:R-:W-:Y:S02]  /*1fc0*/  UIADD3 UR5, UPT, UPT, UR5, 0x1, URZ ;  /* 0x0000000105057890 */ /* 0x000fe4000fffe0ff */
[----:B------:R-:W-:Y:S02]  /*1fd0*/  UIADD3 UR18, UPT, UPT, UR18, 0x20, URZ ;  /* 0x0000002012127890 */ /* 0x000fe4000fffe0ff */
[----:B------:R-:W-:-:S04]  /*1fe0*/  UISETP.NE.U32.AND UP0, UPT, UR5, 0x3, UPT ;  /* 0x000000030500788c */ /* 0x000fc8000bf05070 */
[----:B------:R-:W-:Y:S02]  /*1ff0*/  USEL UR6, URZ, 0x1, UP0 ;  /* 0x00000001ff067887 */ /* 0x000fe40008000000 */
[----:B------:R-:W-:Y:S02]  /*2000*/  USEL UR5, UR5, URZ, UP0 ;  /* 0x000000ff05057287 */ /* 0x000fe40008000000 */
[----:B-1----:R-:W-:Y:S02]  /*2010*/  UISETP.GE.AND UP0, UPT, UR18, UR28, UPT ;  /* 0x0000001c1200728c */ /* 0x002fe4000bf06270 */
[----:B------:R-:W-:-:S07]  /*2020*/  ULOP3.LUT UR4, UR4, UR6, URZ, 0x3c, !UPT ;  /* 0x0000000604047292 */ /* 0x000fce000f8e3cff */
[----:B------:R-:W-:Y:S05]  /*2030*/  BRA.U !UP0, `(.L_x_64) ;  /* 0xfffffffd08107547 */ /* 0x000fea000b83ffff */
.L_x_57:
[----:B--2-4-:R-:W-:Y:S01]  /*2040*/  BAR.SYNC.DEFER_BLOCKING 0x0 ;  /* 0x0000000000007b1d */ /* 0x014fe20000010000 */
[----:B------:R-:W-:-:S05]  /*2050*/  IMAD.SHL.U32 R2, R0, 0x40, RZ ;  /* 0x0000004000027824 */ /* 0x000fca00078e00ff */
[----:B------:R-:W-:Y:S04]  /*2060*/  BSSY.RECONVERGENT B3, `(.L_x_65) ;  /* 0x0000004000037945 */ /* 0x000fe80003800200 */
[----:B------:R-:W-:Y:S05]  /*2070*/  @P3 BRA `(.L_x_66) ;  /* 0x0000000000083947 */ /* 0x000fea0003800000 */
[----:B------:R-:W1:Y:S02]  /*2080*/  SYNCS.CCTL.IV [UR8+0x4800] ;  /* 0x00480000ff0079b1 */ /* 0x000e640008000008 */
[----:B-1----:R-:W1:Y:S02]  /*2090*/  SYNCS.CCTL.IV [UR8+0x4820] ;  /* 0x00482000ff0079b1 */ /* 0x002e640008000008 */
.L_x_66:
[----:B------:R-:W-:Y:S05]  /*20a0*/  BSYNC.RECONVERGENT B3 ;  /* 0x0000000000037941 */ /* 0x000fea0003800200 */
.L_x_65:
[----:B-1----:R-:W-:Y:S06]  /*20b0*/  BAR.SYNC.DEFER_BLOCKING 0x0 ;  /* 0x0000000000007b1d */ /* 0x002fec0000010000 */
[----:B------:R-:W-:Y:S04]  /*20c0*/  BSSY.RECONVERGENT B3, `(.L_x_67) ;  /* 0x0000004000037945 */ /* 0x000fe80003800200 */
[----:B------:R-:W-:Y:S05]  /*20d0*/  @P3 BRA `(.L_x_68) ;  /* 0x0000000000083947 */ /* 0x000fea0003800000 */
[----:B------:R-:W1:Y:S02]  /*20e0*/  SYNCS.CCTL.IV [UR8+0x4808] ;  /* 0x00480800ff0079b1 */ /* 0x000e640008000008 */
[----:B-1----:R-:W1:Y:S02]  /*20f0*/  SYNCS.CCTL.IV [UR8+0x4828] ;  /* 0x00482800ff0079b1 */ /* 0x002e640008000008 */
.L_x_68:
[----:B------:R-:W-:Y:S05]  /*2100*/  BSYNC.RECONVERGENT B3 ;  /* 0x0000000000037941 */ /* 0x000fea0003800200 */
.L_x_67:
[----:B-1----:R-:W-:Y:S06]  /*2110*/  BAR.SYNC.DEFER_BLOCKING 0x0 ;  /* 0x0000000000007b1d */ /* 0x002fec0000010000 */
[----:B------:R-:W-:Y:S04]  /*2120*/  BSSY.RECONVERGENT B3, `(.L_x_69) ;  /* 0x0000004000037945 */ /* 0x000fe80003800200 */
[----:B------:R-:W-:Y:S05]  /*2130*/  @P3 BRA `(.L_x_70) ;  /* 0x0000000000083947 */ /* 0x000fea0003800000 */
[----:B------:R-:W1:Y:S02]  /*2140*/  SYNCS.CCTL.IV [UR8+0x4810] ;  /* 0x00481000ff0079b1 */ /* 0x000e640008000008 */
[----:B-1----:R-:W1:Y:S02]  /*2150*/  SYNCS.CCTL.IV [UR8+0x4830] ;  /* 0x00483000ff0079b1 */ /* 0x002e640008000008 */
.L_x_70:
[----:B------:R-:W-:Y:S05]  /*2160*/  BSYNC.RECONVERGENT B3 ;  /* 0x0000000000037941 */ /* 0x000fea0003800200 */
.L_x_69:
[----:B------:R-:W-:Y:S01]  /*2170*/  USHF.L.U32 UR22, UR22, 0x15, URZ ;  /* 0x0000001516167899 */ /* 0x000fe200080006ff */
[----:B------:R-:W-:Y:S01]  /*2180*/  IMAD.SHL.U32 R3, R0, 0x10, RZ ;  /* 0x0000001000037824 */ /* 0x000fe200078e00ff */
[----:B------:R-:W-:Y:S01]  /*2190*/  LOP3.LUT R2, R2, 0x1800, RZ, 0xc0, !PT ;  /* 0x0000180002027812 */ /* 0x000fe200078ec0ff */
[C---:B---3--:R-:W-:Y:S01]  /*21a0*/  IMAD.SHL.U32 R4, R0.reuse, 0x4, RZ ;  /* 0x0000000400047824 */ /* 0x048fe200078e00ff */
[----:B------:R-:W-:Y:S01]  /*21b0*/  ULOP3.LUT UR22, UR22, 0x600000, URZ, 0xc0, !UPT ;  /* 0x0060000016167892 */ /* 0x000fe2000f8ec0ff */
[----:B------:R-:W-:Y:S01]  /*21c0*/  IMAD.SHL.U32 R0, R0, 0x80, RZ ;  /* 0x0000008000007824 */ /* 0x000fe200078e00ff */
[----:B------:R-:W-:Y:S02]  /*21d0*/  LOP3.LUT R3, R2, 0x70, R3, 0xf8, !PT ;  /* 0x0000007002037812 */ /* 0x000fe400078ef803 */
[----:B------:R-:W-:Y:S01]  /*21e0*/  ELECT P0, URZ, PT ;  /* 0x0000000000ff782f */ /* 0x000fe20003800000 */
[----:B------:R-:W-:Y:S01]  /*21f0*/  UIADD3 UR22, UPT, UPT, UR23, UR22, URZ ;  /* 0x0000001617167290 */ /* 0x000fe2000fffe0ff */
[----:B------:R-:W-:Y:S01]  /*2200*/  LOP3.LUT R3, R3, 0x40, R4, 0x78, !PT ;  /* 0x0000004003037812 */ /* 0x000fe200078e7804 */
[----:B------:R-:W-:Y:S01]  /*2210*/  UMOV UR9, UR14 ;  /* 0x0000000e00097c82 */ /* 0x000fe20008000000 */
[----:B------:R-:W-:Y:S01]  /*2220*/  ISETP.LT.U32.AND P0, PT, R68, 0x20, P0 ;  /* 0x000000204400780c */ /* 0x000fe20000701070 */
[----:B------:R-:W-:Y:S01]  /*2230*/  UMOV UR10, UR19 ;  /* 0x00000013000a7c82 */ /* 0x000fe20008000000 */
[----:B------:R-:W-:-:S04]  /*2240*/  LOP3.LUT R0, R3, 0x780, R0, 0xf8, !PT ;  /* 0x0000078003007812 */ /* 0x000fc800078ef800 */
[----:B------:R-:W-:Y:S01]  /*2250*/  LDTM.16dp32bit_t0_t15.x64 R4, tmem[UR22] ;  /* 0x00000016000479ee */ /* 0x000fe20008b00000 */
[----:B------:R-:W2:Y:S01]  /*2260*/  LDTM.16dp32bit_t16_t31.x64 R4, tmem[UR22+0x40] ;  /* 0x00004016000479ee */ /* 0x000ea20008b20000 */
[C---:B------:R-:W-:Y:S01]  /*2270*/  LOP3.LUT R2, R0.reuse, 0x10, RZ, 0x3c, !PT ;  /* 0x0000001000027812 */ /* 0x040fe200078e3cff */
[----:B------:R-:W-:Y:S01]  /*2280*/  NOP ;  /* 0x0000000000007918 */ /* 0x000fe20000000000 */
[----:B------:R-:W-:-:S03]  /*2290*/  LOP3.LUT R3, R0, 0x20, RZ, 0x3c, !PT ;  /* 0x0000002000037812 */ /* 0x000fc600078e3cff */
[----:B--2---:R-:W-:Y:S01]  /*22a0*/  VOTEU.ANY UP1, P0 ;  /* 0x0000000000ff7886 */ /* 0x004fe20000020100 */
[----:B------:R-:W-:Y:S01]  /*22b0*/  VOTEU.ANY UP0, P0 ;  /* 0x0000000000ff7886 */ /* 0x000fe20000000100 */
[----:B------:R-:W-:Y:S02]  /*22c0*/  F2FP.SATFINITE.E4M3.F32.PACK_AB_MERGE_C R6, R7, R6, RZ ;  /* 0x000000060706723e */ /* 0x000fe400048070ff */
[----:B------:R-:W-:Y:S02]  /*22d0*/  F2FP.SATFINITE.E4M3.F32.PACK_AB_MERGE_C R10, R11, R10, RZ ;  /* 0x0000000a0b0a723e */ /* 0x000fe400048070ff */
[----:B------:R-:W-:Y:S02]  /*22e0*/  F2FP.SATFINITE.E4M3.F32.PACK_AB_MERGE_C R14, R15, R14, RZ ;  /* 0x0000000e0f0e723e */ /* 0x000fe400048070ff */
[----:B------:R-:W-:Y:S02]  /*22f0*/  F2FP.SATFINITE.E4M3.F32.PACK_AB_MERGE_C R7, R19, R18, RZ ;  /* 0x000000121307723e */ /* 0x000fe400048070ff */
[----:B------:R-:W-:-:S02]  /*2300*/  F2FP.SATFINITE.E4M3.F32.PACK_AB_MERGE_C R22, R23, R22, RZ ;  /* 0x000000161716723e */ /* 0x000fc400048070ff */
[----:B------:R-:W-:Y:S02]  /*2310*/  F2FP.SATFINITE.E4M3.F32.PACK_AB_MERGE_C R26, R27, R26, RZ ;  /* 0x0000001a1b1a723e */ /* 0x000fe400048070ff */
        /* <DEDUP_REMOVED lines=10> */
[----:B------:R-:W-:-:S02]  /*23c0*/  F2FP.SATFINITE.E4M3.F32.PACK_AB_MERGE_C R4, R5, R4, R6 ;  /* 0x000000040504723e */ /* 0x000fc40004807006 */
[----:B------:R-:W-:Y:S02]  /*23d0*/  F2FP.SATFINITE.E4M3.F32.PACK_AB_MERGE_C R5, R9, R8, R10 ;  /* 0x000000080905723e */ /* 0x000fe4000480700a */
[----:B------:R-:W-:Y:S02]  /*23e0*/  F2FP.SATFINITE.E4M3.F32.PACK_AB_MERGE_C R6, R13, R12, R14 ;  /* 0x0000000c0d06723e */ /* 0x000fe4000480700e */
[----:B------:R-:W-:Y:S02]  /*23f0*/  F2FP.SATFINITE.E4M3.F32.PACK_AB_MERGE_C R7, R17, R16, R7 ;  /* 0x000000101107723e */ /* 0x000fe40004807007 */
[----:B------:R-:W-:Y:S02]  /*2400*/  F2FP.SATFINITE.E4M3.F32.PACK_AB_MERGE_C R20, R21, R20, R22 ;  /* 0x000000141514723e */ /* 0x000fe40004807016 */
[----:B------:R-:W-:Y:S01]  /*2410*/  F2FP.SATFINITE.E4M3.F32.PACK_AB_MERGE_C R21, R25, R24, R26 ;  /* 0x000000181915723e */ /* 0x000fe2000480701a */
[----:B-1----:R1:W-:Y:S01]  /*2420*/  STS.128 [R0+UR8], R4 ;  /* 0x0000000400007988 */ /* 0x0023e20008000c08 */
[----:B------:R-:W-:-:S02]  /*2430*/  F2FP.SATFINITE.E4M3.F32.PACK_AB_MERGE_C R22, R29, R28, R30 ;  /* 0x0000001c1d16723e */ /* 0x000fc4000480701e */
[----:B------:R-:W-:Y:S02]  /*2440*/  F2FP.SATFINITE.E4M3.F32.PACK_AB_MERGE_C R23, R33, R32, R23 ;  /* 0x000000202117723e */ /* 0x000fe40004807017 */
[----:B------:R-:W-:Y:S02]  /*2450*/  F2FP.SATFINITE.E4M3.F32.PACK_AB_MERGE_C R36, R37, R36, R38 ;  /* 0x000000242524723e */ /* 0x000fe40004807026 */
[----:B------:R-:W-:Y:S01]  /*2460*/  F2FP.SATFINITE.E4M3.F32.PACK_AB_MERGE_C R37, R41, R40, R42 ;  /* 0x000000282925723e */ /* 0x000fe2000480702a */
[----:B------:R1:W-:Y:S01]  /*2470*/  STS.128 [R2+UR8], R20 ;  /* 0x0000001402007988 */ /* 0x0003e20008000c08 */
[----:B------:R-:W-:Y:S02]  /*2480*/  F2FP.SATFINITE.E4M3.F32.PACK_AB_MERGE_C R38, R45, R44, R46 ;  /* 0x0000002c2d26723e */ /* 0x000fe4000480702e */
[----:B------:R-:W-:Y:S02]  /*2490*/  F2FP.SATFINITE.E4M3.F32.PACK_AB_MERGE_C R39, R49, R48, R50 ;  /* 0x000000303127723e */ /* 0x000fe40004807032 */
[----:B------:R-:W-:-:S02]  /*24a0*/  F2FP.SATFINITE.E4M3.F32.PACK_AB_MERGE_C R52, R53, R52, R54 ;  /* 0x000000343534723e */ /* 0x000fc40004807036 */
[----:B------:R-:W-:Y:S01]  /*24b0*/  F2FP.SATFINITE.E4M3.F32.PACK_AB_MERGE_C R53, R57, R56, R58 ;  /* 0x000000383935723e */ /* 0x000fe2000480703a */
[----:B------:R1:W-:Y:S01]  /*24c0*/  STS.128 [R3+UR8], R36 ;  /* 0x0000002403007988 */ /* 0x0003e20008000c08 */
[----:B------:R-:W-:Y:S02]  /*24d0*/  F2FP.SATFINITE.E4M3.F32.PACK_AB_MERGE_C R54, R61, R60, R62 ;  /* 0x0000003c3d36723e */ /* 0x000fe4000480703e */
[----:B------:R-:W-:Y:S02]  /*24e0*/  F2FP.SATFINITE.E4M3.F32.PACK_AB_MERGE_C R55, R65, R64, R66 ;  /* 0x000000404137723e */ /* 0x000fe40004807042 */
[----:B------:R-:W-:-:S05]  /*24f0*/  LOP3.LUT R8, R0, 0x30, RZ, 0x3c, !PT ;  /* 0x0000003000087812 */ /* 0x000fca00078e3cff */
[----:B------:R1:W-:Y:S01]  /*2500*/  STS.128 [R8+UR8], R52 ;  /* 0x0000003408007988 */ /* 0x0003e20008000c08 */
[----:B------:R2:W-:Y:S06]  /*2510*/  MEMBAR.ALL.CTA ;  /* 0x0000000000007992 */ /* 0x0005ec0000008000 */
[----:B--2---:R-:W2:Y:S02]  /*2520*/  FENCE.VIEW.ASYNC.S ;  /* 0x00000000000073c6 */ /* 0x004ea40000000000 */
[----:B--2---:R-:W-:Y:S06]  /*2530*/  BAR.SYNC.DEFER_BLOCKING 0x0 ;  /* 0x0000000000007b1d */ /* 0x004fec0000010000 */
[----:B------:R1:W-:Y:S01]  /*2540*/  @UP1 UTMASTG.2D [UR8], [UR20] ;  /* 0x00000008140013b5 */ /* 0x0003e20008008000 */
[----:B------:R0:W-:Y:S01]  /*2550*/  UTMACMDFLUSH ;  /* 0x00000000000079b7 */ /* 0x0001e20000000000 */
[----:B------:R-:W-:-:S04]  /*2560*/  DEPBAR.LE SB0, 0x0 ;  /* 0x000080000000791a */ /* 0x000fc80000000000 */
[----:B------:R-:W-:Y:S08]  /*2570*/  BAR.SYNC.DEFER_BLOCKING 0x0 ;  /* 0x0000000000007b1d */ /* 0x000ff00000010000 */
[----:B------:R-:W-:Y:S06]  /*2580*/  BAR.SYNC.DEFER_BLOCKING 0x0 ;  /* 0x0000000000007b1d */ /* 0x000fec0000010000 */
[----:B-1----:R-:W-:Y:S05]  /*2590*/  @P2 BRA `(.L_x_71) ;  /* 0x0000000000a02947 */ /* 0x002fea0003800000 */
[----:B------:R-:W1:Y:S01]  /*25a0*/  S2UR UR5, SR_CgaCtaId ;  /* 0x00000000000579c3 */ /* 0x000e620000008800 */
[----:B------:R-:W-:Y:S01]  /*25b0*/  NOP ;  /* 0x0000000000007918 */ /* 0x000fe20000000000 */
[----:B------:R-:W-:Y:S01]  /*25c0*/  UMOV UR4, 0x50 ;  /* 0x0000005000047882 */ /* 0x000fe20000000000 */
[----:B------:R-:W-:Y:S02]  /*25d0*/  IMAD.U32 R0, RZ, RZ, UR23 ;  /* 0x00000017ff007e24 */ /* 0x000fe4000f8e00ff */
[----:B------:R-:W-:Y:S02]  /*25e0*/  IMAD.MOV.U32 R3, RZ, RZ, 0xf ;  /* 0x0000000fff037424 */ /* 0x000fe400078e00ff */
[----:B------:R-:W-:Y:S01]  /*25f0*/  IMAD.MOV.U32 R7, RZ, RZ, 0x1 ;  /* 0x00000001ff077424 */ /* 0x000fe200078e00ff */
[----:B------:R-:W-:-:S04]  /*2600*/  LOP3.LUT R0, R0, 0xffff, RZ, 0xc0, !PT ;  /* 0x0000ffff00007812 */ /* 0x000fc800078ec0ff */
[----:B------:R-:W-:-:S05]  /*2610*/  SHF.R.U32.HI R0, RZ, 0x5, R0 ;  /* 0x00000005ff007819 */ /* 0x000fca0000011600 */
[----:B------:R-:W-:Y:S01]  /*2620*/  VIADD R2, R0, 0x10 ;  /* 0x0000001000027836 */ /* 0x000fe20000000000 */
[----:B------:R-:W-:Y:S01]  /*2630*/  SHF.L.U32 R0, R3, R0, RZ ;  /* 0x0000000003007219 */ /* 0x000fe200000006ff */
[----:B-1----:R-:W-:-:S03]  /*2640*/  ULEA UR6, UR5, UR4, 0x18 ;  /* 0x0000000405067291 */ /* 0x002fc6000f8ec0ff */
[----:B------:R-:W-:-:S04]  /*2650*/  SHF.L.U32 R3, R7, R2, RZ ;  /* 0x0000000207037219 */ /* 0x000fc800000006ff */
[----:B------:R-:W-:Y:S02]  /*2660*/  LOP3.LUT R0, R3, R0, RZ, 0xfc, !PT ;  /* 0x0000000003007212 */ /* 0x000fe400078efcff */
[----:B------:R-:W1:Y:S02]  /*2670*/  LDS R5, [UR6] ;  /* 0x00000006ff057984 */ /* 0x000e640008000800 */
[C---:B------:R-:W-:Y:S02]  /*2680*/  LOP3.LUT R2, R0.reuse, 0xffff, RZ, 0xc0, !PT ;  /* 0x0000ffff00027812 */ /* 0x040fe400078ec0ff */
[----:B-1----:R-:W-:-:S04]  /*2690*/  LOP3.LUT R3, R0, 0xffff, R5, 0x80, !PT ;  /* 0x0000ffff00037812 */ /* 0x002fc800078e8005 */
[----:B------:R-:W-:-:S13]  /*26a0*/  ISETP.NE.AND P0, PT, R3, R2, PT ;  /* 0x000000020300720c */ /* 0x000fda0003f05270 */
[----:B------:R-:W-:Y:S05]  /*26b0*/  @P0 BRA `(.L_x_72) ;  /* 0x0000000000500947 */ /* 0x000fea0003800000 */
[----:B------:R-:W-:Y:S02]  /*26c0*/  SHF.R.U32.HI R5, RZ, 0x10, R5 ;  /* 0x00000010ff057819 */ /* 0x000fe40000011605 */
[----:B------:R-:W-:-:S04]  /*26d0*/  SHF.R.U32.HI R2, RZ, 0x10, R0 ;  /* 0x00000010ff027819 */ /* 0x000fc80000011600 */
[----:B------:R-:W-:-:S04]  /*26e0*/  LOP3.LUT R5, R5, R2, RZ, 0xc0, !PT ;  /* 0x0000000205057212 */ /* 0x000fc800078ec0ff */
[----:B------:R-:W-:-:S13]  /*26f0*/  ISETP.NE.AND P0, PT, R5, R2, PT ;  /* 0x000000020500720c */ /* 0x000fda0003f05270 */
[----:B------:R-:W-:Y:S05]  /*2700*/  @P0 BRA `(.L_x_73) ;  /* 0x0000000000300947 */ /* 0x000fea0003800000 */
[----:B------:R-:W-:Y:S01]  /*2710*/  R2UR UR4, R0 ;  /* 0x00000000000472ca */ /* 0x000fe200000e0000 */
[----:B------:R-:W-:Y:S01]  /*2720*/  VOTEU.ANY UR5, UPT, PT ;  /* 0x0000000000057886 */ /* 0x000fe200038e0100 */
[----:B------:R-:W1:Y:S01]  /*2730*/  S2R R0, SR_LANEID ;  /* 0x0000000000007919 */ /* 0x000e620000000000 */
[----:B------:R-:W-:-:S10]  /*2740*/  UFLO.U32 UR5, UR5 ;  /* 0x00000005000572bd */ /* 0x000fd400080e0000 */
[----:B------:R-:W-:-:S06]  /*2750*/  ULOP3.LUT UR4, URZ, UR4, URZ, 0x33, !UPT ;  /* 0x00000004ff047292 */ /* 0x000fcc000f8e33ff */
[----:B------:R-:W-:-:S04]  /*2760*/  IMAD.U32 R2, RZ, RZ, UR4 ;  /* 0x00000004ff027e24 */ /* 0x000fc8000f8e00ff */
[----:B------:R-:W2:Y:S02]  /*2770*/  REDUX UR7, R2 ;  /* 0x00000000020773c4 */ /* 0x000ea40000000000 */
[----:B------:R3:W-:Y:S01]  /*2780*/  UTCATOMSWS.AND URZ, UR4 ;  /* 0x0000000400ff79e3 */ /* 0x0007e20008000000 */
[----:B-1----:R-:W-:Y:S01]  /*2790*/  ISETP.EQ.U32.AND P0, PT, R0, UR5, PT ;  /* 0x0000000500007c0c */ /* 0x002fe2000bf02070 */
[----:B--2---:R-:W-:-:S12]  /*27a0*/  IMAD.U32 R0, RZ, RZ, UR7 ;  /* 0x00000007ff007e24 */ /* 0x004fd8000f8e00ff */
[----:B------:R3:W-:Y:S01]  /*27b0*/  @P0 ATOMS.AND RZ, [UR6], R0 ;  /* 0x00000000ffff098c */ /* 0x0007e2000a800006 */
[----:B------:R-:W-:Y:S05]  /*27c0*/  BRA `(.L_x_71) ;  /* 0x0000000000147947 */ /* 0x000fea0003800000 */
.L_x_73:
[----:B------:R-:W-:-:S07]  /*27d0*/  MOV R2, 0x27f0 ;  /* 0x000027f000027802 */ /* 0x000fce0000000f00 */
[----:B------:R-:W-:Y:S05]  /*27e0*/  CALL.REL.NOINC `($__internal_0_$__cuda_sm10x_tcgen05_guardrail_trap_col_being_dealloced_not_returned_by_alloc) ;  /* 0x0000000000447944 */ /* 0x000fea0003c00000 */
[----:B------:R-:W-:Y:S05]  /*27f0*/  BRA `(.L_x_71) ;  /* 0x0000000000087947 */ /* 0x000fea0003800000 */
.L_x_72:
[----:B------:R-:W-:-:S07]  /*2800*/  MOV R2, 0x2820 ;  /* 0x0000282000027802 */ /* 0x000fce0000000f00 */
[----:B------:R-:W-:Y:S05]  /*2810*/  CALL.REL.NOINC `($__internal_2_$__cuda_sm10x_tcgen05_guardrail_trap_unallocated_columns_being_dealloced) ;  /* 0x0000000000507944 */ /* 0x000fea0003c00000 */
.L_x_71:
[----:B------:R-:W-:Y:S01]  /*2820*/  NOP ;  /* 0x0000000000007918 */ /* 0x000fe20000000000 */
[----:B---3--:R-:W-:Y:S05]  /*2830*/  EXIT ;  /* 0x000000000000794d */ /* 0x008fea0003800000 */
.L_x_58:
[----:B------:R-:W1:Y:S02]  /*2840*/  SYNCS.PHASECHK.TRANS64.TRYWAIT P0, [UR8+0x4800], RZ ;  /* 0x004800ffff0075a7 */ /* 0x000e640008001108 */
[----:B-1----:R-:W-:Y:S05]  /*2850*/  @!P0 BRA `(.L_x_58) ;  /* 0xfffffffc00f88947 */ /* 0x002fea000383ffff */
[----:B------:R-:W-:Y:S05]  /*2860*/  BRA `(.L_x_74) ;  /* 0xfffffff000947947 */ /* 0x000fea000383ffff */
.L_x_60:
[----:B------:R-:W1:Y:S02]  /*2870*/  SYNCS.PHASECHK.TRANS64.TRYWAIT P1, [UR8+0x4820], RZ ;  /* 0x004820ffff0075a7 */ /* 0x000e640008021108 */
[----:B-1----:R-:W-:Y:S05]  /*2880*/  @!P1 BRA `(.L_x_60) ;  /* 0xfffffffc00f89947 */ /* 0x002fea000383ffff */
[----:B------:R-:W-:Y:S05]  /*2890*/  BRA `(.L_x_75) ;  /* 0xfffffff000e47947 */ /* 0x000fea000383ffff */
.L_x_61:
[----:B------:R-:W2:Y:S02]  /*28a0*/  SYNCS.PHASECHK.TRANS64.TRYWAIT P0, [UR9+0x4800], R2 ;  /* 0x00480002ff0075a7 */ /* 0x000ea40008001109 */
[----:B--2---:R-:W-:Y:S05]  /*28b0*/  @!P0 BRA `(.L_x_61) ;  /* 0xfffffffc00f88947 */ /* 0x004fea000383ffff */
[----:B------:R-:W-:Y:S05]  /*28c0*/  BRA `(.L_x_76) ;  /* 0xfffffff400647947 */ /* 0x000fea000383ffff */
.L_x_63:
[----:B------:R-:W2:Y:S02]  /*28d0*/  SYNCS.PHASECHK.TRANS64.TRYWAIT P0, [UR9+0x4820], R2 ;  /* 0x00482002ff0075a7 */ /* 0x000ea40008001109 */
[----:B--2---:R-:W-:Y:S05]  /*28e0*/  @!P0 BRA `(.L_x_63) ;  /* 0xfffffffc00f88947 */ /* 0x004fea000383ffff */
[----:B------:R-:W-:Y:S05]  /*28f0*/  BRA `(.L_x_77) ;  /* 0xfffffff400b07947 */ /* 0x000fea000383ffff */
        .weak           $__internal_0_$__cuda_sm10x_tcgen05_guardrail_trap_col_being_dealloced_not_returned_by_alloc
        .type           $__internal_0_$__cuda_sm10x_tcgen05_guardrail_trap_col_being_dealloced_not_returned_by_alloc,@function
        .size           $__internal_0_$__cuda_sm10x_tcgen05_guardrail_trap_col_being_dealloced_not_returned_by_alloc,($__internal_1_$__cuda_sm10x_tcgen05_guardrail_trap_phase_invalid_during_alloc - $__internal_0_$__cuda_sm10x_tcgen05_guardrail_trap_col_being_dealloced_not_returned_by_alloc)
$__internal_0_$__cuda_sm10x_tcgen05_guardrail_trap_col_being_dealloced_not_returned_by_alloc:
[----:B------:R-:W-:Y:S05]  /*2900*/  BPT.TRAP 0x1 ;  /* 0x000000040000795c */ /* 0x000fea0000300000 */
[----:B------:R-:W-:-:S04]  /*2910*/  IMAD.MOV.U32 R3, RZ, RZ, 0x0 ;  /* 0x00000000ff037424 */ /* 0x000fc800078e00ff */
[----:B------:R-:W-:Y:S05]  /*2920*/  RET.REL.NODEC R2 `(gluon_tcgen05) ;  /* 0xffffffd402b47950 */ /* 0x000fea0003c3ffff */
        .weak           $__internal_1_$__cuda_sm10x_tcgen05_guardrail_trap_phase_invalid_during_alloc
        .type           $__internal_1_$__cuda_sm10x_tcgen05_guardrail_trap_phase_invalid_during_alloc,@function
        .size           $__internal_1_$__cuda_sm10x_tcgen05_guardrail_trap_phase_invalid_during_alloc,($__internal_2_$__cuda_sm10x_tcgen05_guardrail_trap_unallocated_columns_being_dealloced - $__internal_1_$__cuda_sm10x_tcgen05_guardrail_trap_phase_invalid_during_alloc)
$__internal_1_$__cuda_sm10x_tcgen05_guardrail_trap_phase_invalid_during_alloc:
[----:B------:R-:W-:Y:S05]  /*2930*/  BPT.TRAP 0x1 ;  /* 0x000000040000795c */ /* 0x000fea0000300000 */
[----:B------:R-:W-:-:S04]  /*2940*/  IMAD.MOV.U32 R3, RZ, RZ, 0x0 ;  /* 0x00000000ff037424 */ /* 0x000fc800078e00ff */
[----:B------:R-:W-:Y:S05]  /*2950*/  RET.REL.NODEC R2 `(gluon_tcgen05) ;  /* 0xffffffd402a87950 */ /* 0x000fea0003c3ffff */
        .weak           $__internal_2_$__cuda_sm10x_tcgen05_guardrail_trap_unallocated_columns_being_dealloced
        .type           $__internal_2_$__cuda_sm10x_tcgen05_guardrail_trap_unallocated_columns_being_dealloced,@function
        .size           $__internal_2_$__cuda_sm10x_tcgen05_guardrail_trap_unallocated_columns_being_dealloced,(.L_x_81 - $__internal_2_$__cuda_sm10x_tcgen05_guardrail_trap_unallocated_columns_being_dealloced)
$__internal_2_$__cuda_sm10x_tcgen05_guardrail_trap_unallocated_columns_being_dealloced:
[----:B------:R-:W-:Y:S05]  /*2960*/  BPT.TRAP 0x1 ;  /* 0x000000040000795c */ /* 0x000fea0000300000 */
[----:B------:R-:W-:-:S04]  /*2970*/  IMAD.MOV.U32 R3, RZ, RZ, 0x0 ;  /* 0x00000000ff037424 */ /* 0x000fc800078e00ff */
[----:B------:R-:W-:Y:S05]  /*2980*/  RET.REL.NODEC R2 `(gluon_tcgen05) ;  /* 0xffffffd4029c7950 */ /* 0x000fea0003c3ffff */
.L_x_78:
[----:B------:R-:W-:-:S00]  /*2990*/  BRA `(.L_x_78) ;  /* 0xfffffffc00fc7947 */ /* 0x000fc0000383ffff */
[----:B------:R-:W-:-:S00]  /*29a0*/  NOP ;  /* 0x0000000000007918 */ /* 0x000fc00000000000 */
        /* <DEDUP_REMOVED lines=13> */
.L_x_81:


//--------------------- .nv.shared.gluon_tcgen05  --------------------------
	.section	.nv.shared.gluon_tcgen05,"aw",@nobits
	.sectionflags	@""
	.align	16
	.zero		1024


//--------------------- .nv.shared.reserved.0     --------------------------
	.section	.nv.shared.reserved.0,"aw",@nobits
	.align	8
	.weak		__nv_reservedSMEM_offset_0_alias
	.size		__nv_reservedSMEM_offset_0_alias, 0, 64
	.other		__nv_reservedSMEM_offset_0_alias,@"STO_CUDA_RESERVED_SHARED STV_DEFAULT"
__nv_reservedSMEM_offset_0_alias:
	.zero		0
.nv.shared.reserved.0:
	.zero		64
	.weak		__nv_reservedSMEM_allocation_phase
	.type		__nv_reservedSMEM_allocation_phase,@object
	.size		__nv_reservedSMEM_allocation_phase,(.L_0 - __nv_reservedSMEM_allocation_phase)
__nv_reservedSMEM_allocation_phase:
	.zero		1
.L_0:
	.zero		7
	.weak		__nv_reservedSMEM_devtool_atexit_pc
	.type		__nv_reservedSMEM_devtool_atexit_pc,@object
	.size		__nv_reservedSMEM_devtool_atexit_pc,(__nv_reservedSMEM_allocation_mask - __nv_reservedSMEM_devtool_atexit_pc)
__nv_reservedSMEM_devtool_atexit_pc:
	.zero		8
	.weak		__nv_reservedSMEM_allocation_mask
	.type		__nv_reservedSMEM_allocation_mask,@object
	.size		__nv_reservedSMEM_allocation_mask,(.L_2 - __nv_reservedSMEM_allocation_mask)
__nv_reservedSMEM_allocation_mask:
	.zero		4
.L_2:


//--------------------- .nv.constant0.gluon_tcgen05 --------------------------
	.section	.nv.constant0.gluon_tcgen05,"a",@progbits
	.sectionflags	@""
	.align	4
.nv.constant0.gluon_tcgen05:
	.zero		976


//--------------------- SYMBOLS --------------------------

	.type		.nv.reservedSmem.offset0,@object
	.size		.nv.reservedSmem.offset0,0x4
	.type		.nv.reservedSmem.cap,@object
	.size		.nv.reservedSmem.cap,0x4
